//
// Generated by NVIDIA NVVM Compiler
//
// Compiler Build ID: CL-36424714
// Cuda compilation tools, release 13.0, V13.0.88
// Based on NVVM 20.0.0
//

.version 9.0
.target sm_100
.address_size 64

	// .globl	_Z24maxpool2d_forward_kernelPK6__halfPS_Paiiii
// _ZZ15mse_loss_kernelPK6__halfS1_PfiE5s_sum has been demoted
// _ZZ26mse_loss_grad_fused_kernelPK6__halfS1_PS_PfiE5s_sum has been demoted
// _ZZ18reduce_loss_kernelPKfPfiiE5s_sum has been demoted

.visible .entry _Z24maxpool2d_forward_kernelPK6__halfPS_Paiiii(
	.param .u64 .ptr .align 1 _Z24maxpool2d_forward_kernelPK6__halfPS_Paiiii_param_0,
	.param .u64 .ptr .align 1 _Z24maxpool2d_forward_kernelPK6__halfPS_Paiiii_param_1,
	.param .u64 .ptr .align 1 _Z24maxpool2d_forward_kernelPK6__halfPS_Paiiii_param_2,
	.param .u32 _Z24maxpool2d_forward_kernelPK6__halfPS_Paiiii_param_3,
	.param .u32 _Z24maxpool2d_forward_kernelPK6__halfPS_Paiiii_param_4,
	.param .u32 _Z24maxpool2d_forward_kernelPK6__halfPS_Paiiii_param_5,
	.param .u32 _Z24maxpool2d_forward_kernelPK6__halfPS_Paiiii_param_6
)
.maxntid 256
.minnctapersm 4
{
	.reg .pred 	%p<5>;
	.reg .b16 	%rs<9>;
	.reg .b32 	%r<33>;
	.reg .b32 	%f<8>;
	.reg .b64 	%rd<18>;

	ld.param.u64 	%rd1, [_Z24maxpool2d_forward_kernelPK6__halfPS_Paiiii_param_0];
	ld.param.u64 	%rd2, [_Z24maxpool2d_forward_kernelPK6__halfPS_Paiiii_param_1];
	ld.param.u64 	%rd3, [_Z24maxpool2d_forward_kernelPK6__halfPS_Paiiii_param_2];
	ld.param.u32 	%r7, [_Z24maxpool2d_forward_kernelPK6__halfPS_Paiiii_param_3];
	ld.param.u32 	%r4, [_Z24maxpool2d_forward_kernelPK6__halfPS_Paiiii_param_4];
	ld.param.u32 	%r5, [_Z24maxpool2d_forward_kernelPK6__halfPS_Paiiii_param_5];
	ld.param.u32 	%r6, [_Z24maxpool2d_forward_kernelPK6__halfPS_Paiiii_param_6];
	shr.u32 	%r8, %r4, 31;
	add.s32 	%r9, %r4, %r8;
	shr.s32 	%r1, %r9, 1;
	shr.u32 	%r10, %r5, 31;
	add.s32 	%r11, %r5, %r10;
	shr.s32 	%r2, %r11, 1;
	mov.u32 	%r12, %ctaid.x;
	mov.u32 	%r13, %ntid.x;
	mov.u32 	%r14, %tid.x;
	mad.lo.s32 	%r3, %r12, %r13, %r14;
	mul.lo.s32 	%r15, %r1, %r7;
	mul.lo.s32 	%r16, %r15, %r2;
	mul.lo.s32 	%r17, %r16, %r6;
	setp.ge.s32 	%p1, %r3, %r17;
	@%p1 bra 	$L__BB0_2;
	cvta.to.global.u64 	%rd4, %rd1;
	cvta.to.global.u64 	%rd5, %rd2;
	cvta.to.global.u64 	%rd6, %rd3;
	div.s32 	%r18, %r3, %r6;
	mul.lo.s32 	%r19, %r18, %r6;
	sub.s32 	%r20, %r3, %r19;
	div.s32 	%r21, %r18, %r2;
	mul.lo.s32 	%r22, %r21, %r2;
	sub.s32 	%r23, %r18, %r22;
	div.s32 	%r24, %r21, %r1;
	mul.lo.s32 	%r25, %r24, %r1;
	sub.s32 	%r26, %r21, %r25;
	shl.b32 	%r27, %r26, 1;
	shl.b32 	%r28, %r23, 1;
	mad.lo.s32 	%r29, %r24, %r4, %r27;
	mad.lo.s32 	%r30, %r29, %r5, %r28;
	mad.lo.s32 	%r31, %r30, %r6, %r20;
	mul.wide.s32 	%rd7, %r31, 2;
	add.s64 	%rd8, %rd4, %rd7;
	ld.global.nc.u16 	%rs1, [%rd8];
	mul.wide.s32 	%rd9, %r6, 2;
	add.s64 	%rd10, %rd8, %rd9;
	ld.global.nc.u16 	%rs2, [%rd10];
	mul.lo.s32 	%r32, %r6, %r5;
	mul.wide.s32 	%rd11, %r32, 2;
	add.s64 	%rd12, %rd8, %rd11;
	ld.global.nc.u16 	%rs3, [%rd12];
	add.s64 	%rd13, %rd12, %rd9;
	ld.global.nc.u16 	%rs4, [%rd13];
	// begin inline asm
	{  cvt.f32.f16 %f1, %rs1;}

	// end inline asm
	// begin inline asm
	{  cvt.f32.f16 %f2, %rs2;}

	// end inline asm
	// begin inline asm
	{  cvt.f32.f16 %f3, %rs3;}

	// end inline asm
	// begin inline asm
	{  cvt.f32.f16 %f4, %rs4;}

	// end inline asm
	setp.gt.f32 	%p2, %f2, %f1;
	selp.f32 	%f6, %f2, %f1, %p2;
	selp.u16 	%rs6, 1, 0, %p2;
	setp.gt.f32 	%p3, %f3, %f6;
	selp.f32 	%f7, %f3, %f6, %p3;
	selp.b16 	%rs7, 2, %rs6, %p3;
	setp.gt.f32 	%p4, %f4, %f7;
	selp.f32 	%f5, %f4, %f7, %p4;
	selp.b16 	%rs8, 3, %rs7, %p4;
	// begin inline asm
	{  cvt.rn.f16.f32 %rs5, %f5;}

	// end inline asm
	cvt.s64.s32 	%rd14, %r3;
	mul.wide.s32 	%rd15, %r3, 2;
	add.s64 	%rd16, %rd5, %rd15;
	st.global.u16 	[%rd16], %rs5;
	add.s64 	%rd17, %rd6, %rd14;
	st.global.u8 	[%rd17], %rs8;
$L__BB0_2:
	ret;

}
	// .globl	_Z28maxpool2d_forward_vec_kernelPK6__halfPS_Paiiii
.visible .entry _Z28maxpool2d_forward_vec_kernelPK6__halfPS_Paiiii(
	.param .u64 .ptr .align 1 _Z28maxpool2d_forward_vec_kernelPK6__halfPS_Paiiii_param_0,
	.param .u64 .ptr .align 1 _Z28maxpool2d_forward_vec_kernelPK6__halfPS_Paiiii_param_1,
	.param .u64 .ptr .align 1 _Z28maxpool2d_forward_vec_kernelPK6__halfPS_Paiiii_param_2,
	.param .u32 _Z28maxpool2d_forward_vec_kernelPK6__halfPS_Paiiii_param_3,
	.param .u32 _Z28maxpool2d_forward_vec_kernelPK6__halfPS_Paiiii_param_4,
	.param .u32 _Z28maxpool2d_forward_vec_kernelPK6__halfPS_Paiiii_param_5,
	.param .u32 _Z28maxpool2d_forward_vec_kernelPK6__halfPS_Paiiii_param_6
)
.maxntid 256
.minnctapersm 4
{
	.reg .pred 	%p<8>;
	.reg .b16 	%rs<11>;
	.reg .b32 	%r<47>;
	.reg .b32 	%f<15>;
	.reg .b64 	%rd<18>;

	ld.param.u64 	%rd1, [_Z28maxpool2d_forward_vec_kernelPK6__halfPS_Paiiii_param_0];
	ld.param.u64 	%rd2, [_Z28maxpool2d_forward_vec_kernelPK6__halfPS_Paiiii_param_1];
	ld.param.u64 	%rd3, [_Z28maxpool2d_forward_vec_kernelPK6__halfPS_Paiiii_param_2];
	ld.param.u32 	%r8, [_Z28maxpool2d_forward_vec_kernelPK6__halfPS_Paiiii_param_3];
	ld.param.u32 	%r5, [_Z28maxpool2d_forward_vec_kernelPK6__halfPS_Paiiii_param_4];
	ld.param.u32 	%r6, [_Z28maxpool2d_forward_vec_kernelPK6__halfPS_Paiiii_param_5];
	ld.param.u32 	%r7, [_Z28maxpool2d_forward_vec_kernelPK6__halfPS_Paiiii_param_6];
	shr.u32 	%r9, %r5, 31;
	add.s32 	%r10, %r5, %r9;
	shr.s32 	%r1, %r10, 1;
	shr.u32 	%r11, %r6, 31;
	add.s32 	%r12, %r6, %r11;
	shr.s32 	%r2, %r12, 1;
	mov.u32 	%r13, %ctaid.x;
	mov.u32 	%r14, %ntid.x;
	mov.u32 	%r15, %tid.x;
	mad.lo.s32 	%r3, %r13, %r14, %r15;
	mul.lo.s32 	%r16, %r1, %r8;
	mul.lo.s32 	%r17, %r16, %r2;
	shr.u32 	%r18, %r7, 31;
	add.s32 	%r19, %r7, %r18;
	shr.s32 	%r4, %r19, 1;
	mul.lo.s32 	%r20, %r17, %r4;
	setp.ge.s32 	%p1, %r3, %r20;
	@%p1 bra 	$L__BB1_2;
	cvta.to.global.u64 	%rd4, %rd1;
	cvta.to.global.u64 	%rd5, %rd2;
	cvta.to.global.u64 	%rd6, %rd3;
	div.s32 	%r30, %r3, %r4;
	mul.lo.s32 	%r31, %r30, %r4;
	sub.s32 	%r32, %r3, %r31;
	div.s32 	%r33, %r30, %r2;
	mul.lo.s32 	%r34, %r33, %r2;
	sub.s32 	%r35, %r30, %r34;
	div.s32 	%r36, %r33, %r1;
	mul.lo.s32 	%r37, %r36, %r1;
	sub.s32 	%r38, %r33, %r37;
	shl.b32 	%r39, %r32, 1;
	shl.b32 	%r40, %r38, 1;
	shl.b32 	%r41, %r35, 1;
	mad.lo.s32 	%r42, %r36, %r5, %r40;
	mad.lo.s32 	%r43, %r42, %r6, %r41;
	mad.lo.s32 	%r44, %r43, %r7, %r39;
	mul.wide.s32 	%rd7, %r44, 2;
	add.s64 	%rd8, %rd4, %rd7;
	ld.global.nc.u32 	%r21, [%rd8];
	mul.wide.s32 	%rd9, %r7, 2;
	add.s64 	%rd10, %rd8, %rd9;
	ld.global.nc.u32 	%r22, [%rd10];
	mul.lo.s32 	%r45, %r7, %r6;
	mul.wide.s32 	%rd11, %r45, 2;
	add.s64 	%rd12, %rd8, %rd11;
	ld.global.nc.u32 	%r23, [%rd12];
	add.s64 	%rd13, %rd12, %rd9;
	ld.global.nc.u32 	%r24, [%rd13];
	// begin inline asm
	{.reg .f16 low,high;
  mov.b32 {low,high},%r21;
  cvt.f32.f16 %f1, low;}

	// end inline asm
	// begin inline asm
	{.reg .f16 low,high;
  mov.b32 {low,high},%r22;
  cvt.f32.f16 %f2, low;}

	// end inline asm
	// begin inline asm
	{.reg .f16 low,high;
  mov.b32 {low,high},%r23;
  cvt.f32.f16 %f3, low;}

	// end inline asm
	// begin inline asm
	{.reg .f16 low,high;
  mov.b32 {low,high},%r24;
  cvt.f32.f16 %f4, low;}

	// end inline asm
	setp.gt.f32 	%p2, %f2, %f1;
	selp.f32 	%f11, %f2, %f1, %p2;
	selp.u16 	%rs5, 1, 0, %p2;
	setp.gt.f32 	%p3, %f3, %f11;
	selp.f32 	%f12, %f3, %f11, %p3;
	selp.b16 	%rs6, 2, %rs5, %p3;
	setp.gt.f32 	%p4, %f4, %f12;
	selp.f32 	%f9, %f4, %f12, %p4;
	selp.b16 	%rs7, 3, %rs6, %p4;
	// begin inline asm
	{.reg .f16 low,high;
  mov.b32 {low,high},%r21;
  cvt.f32.f16 %f5, high;}

	// end inline asm
	// begin inline asm
	{.reg .f16 low,high;
  mov.b32 {low,high},%r22;
  cvt.f32.f16 %f6, high;}

	// end inline asm
	// begin inline asm
	{.reg .f16 low,high;
  mov.b32 {low,high},%r23;
  cvt.f32.f16 %f7, high;}

	// end inline asm
	// begin inline asm
	{.reg .f16 low,high;
  mov.b32 {low,high},%r24;
  cvt.f32.f16 %f8, high;}

	// end inline asm
	setp.gt.f32 	%p5, %f6, %f5;
	selp.f32 	%f13, %f6, %f5, %p5;
	selp.u16 	%rs8, 1, 0, %p5;
	setp.gt.f32 	%p6, %f7, %f13;
	selp.f32 	%f14, %f7, %f13, %p6;
	selp.b16 	%rs9, 2, %rs8, %p6;
	setp.gt.f32 	%p7, %f8, %f14;
	selp.f32 	%f10, %f8, %f14, %p7;
	selp.b16 	%rs10, 3, %rs9, %p7;
	mad.lo.s32 	%r46, %r30, %r7, %r39;
	// begin inline asm
	{  cvt.rn.f16.f32 %rs1, %f9;}

	// end inline asm
	// begin inline asm
	{  cvt.rn.f16.f32 %rs2, %f10;}

	// end inline asm
	// begin inline asm
	{  mov.b32 %r29, {%rs1,%rs2};}

	// end inline asm
	cvt.s64.s32 	%rd14, %r46;
	mul.wide.s32 	%rd15, %r46, 2;
	add.s64 	%rd16, %rd5, %rd15;
	st.global.u32 	[%rd16], %r29;
	add.s64 	%rd17, %rd6, %rd14;
	st.global.u8 	[%rd17], %rs7;
	st.global.u8 	[%rd17+1], %rs10;
$L__BB1_2:
	ret;

}
	// .globl	_Z25maxpool2d_backward_kernelPK6__halfPKaPS_iiii
.visible .entry _Z25maxpool2d_backward_kernelPK6__halfPKaPS_iiii(
	.param .u64 .ptr .align 1 _Z25maxpool2d_backward_kernelPK6__halfPKaPS_iiii_param_0,
	.param .u64 .ptr .align 1 _Z25maxpool2d_backward_kernelPK6__halfPKaPS_iiii_param_1,
	.param .u64 .ptr .align 1 _Z25maxpool2d_backward_kernelPK6__halfPKaPS_iiii_param_2,
	.param .u32 _Z25maxpool2d_backward_kernelPK6__halfPKaPS_iiii_param_3,
	.param .u32 _Z25maxpool2d_backward_kernelPK6__halfPKaPS_iiii_param_4,
	.param .u32 _Z25maxpool2d_backward_kernelPK6__halfPKaPS_iiii_param_5,
	.param .u32 _Z25maxpool2d_backward_kernelPK6__halfPKaPS_iiii_param_6
)
.maxntid 256
.minnctapersm 4
{
	.reg .pred 	%p<5>;
	.reg .b16 	%rs<5>;
	.reg .b32 	%r<38>;
	.reg .b64 	%rd<13>;

	ld.param.u64 	%rd1, [_Z25maxpool2d_backward_kernelPK6__halfPKaPS_iiii_param_0];
	ld.param.u64 	%rd2, [_Z25maxpool2d_backward_kernelPK6__halfPKaPS_iiii_param_1];
	ld.param.u64 	%rd3, [_Z25maxpool2d_backward_kernelPK6__halfPKaPS_iiii_param_2];
	ld.param.u32 	%r13, [_Z25maxpool2d_backward_kernelPK6__halfPKaPS_iiii_param_3];
	ld.param.u32 	%r10, [_Z25maxpool2d_backward_kernelPK6__halfPKaPS_iiii_param_4];
	ld.param.u32 	%r11, [_Z25maxpool2d_backward_kernelPK6__halfPKaPS_iiii_param_5];
	ld.param.u32 	%r12, [_Z25maxpool2d_backward_kernelPK6__halfPKaPS_iiii_param_6];
	shr.u32 	%r14, %r10, 31;
	add.s32 	%r15, %r10, %r14;
	shr.s32 	%r1, %r15, 1;
	shr.u32 	%r16, %r11, 31;
	add.s32 	%r17, %r11, %r16;
	shr.s32 	%r2, %r17, 1;
	mov.u32 	%r18, %ctaid.x;
	mov.u32 	%r19, %ntid.x;
	mov.u32 	%r20, %tid.x;
	mad.lo.s32 	%r3, %r18, %r19, %r20;
	mul.lo.s32 	%r21, %r1, %r13;
	mul.lo.s32 	%r22, %r21, %r2;
	mul.lo.s32 	%r23, %r22, %r12;
	setp.ge.s32 	%p1, %r3, %r23;
	@%p1 bra 	$L__BB2_6;
	cvta.to.global.u64 	%rd4, %rd1;
	cvta.to.global.u64 	%rd5, %rd2;
	div.s32 	%r24, %r3, %r12;
	div.s32 	%r25, %r24, %r2;
	mul.lo.s32 	%r26, %r25, %r2;
	sub.s32 	%r4, %r24, %r26;
	div.s32 	%r27, %r25, %r1;
	mul.lo.s32 	%r28, %r27, %r1;
	sub.s32 	%r5, %r25, %r28;
	cvt.s64.s32 	%rd6, %r3;
	mul.wide.s32 	%rd7, %r3, 2;
	add.s64 	%rd8, %rd4, %rd7;
	ld.global.nc.u16 	%rs1, [%rd8];
	add.s64 	%rd9, %rd5, %rd6;
	ld.global.nc.u8 	%rs4, [%rd9];
	cvt.u16.u8 	%rs3, %rs4;
	mul.lo.s32 	%r6, %r27, %r10;
	setp.eq.s16 	%p2, %rs3, 1;
	mov.u32 	%r37, %r12;
	@%p2 bra 	$L__BB2_5;
	setp.ne.s16 	%p3, %rs3, 2;
	@%p3 bra 	$L__BB2_4;
	mul.lo.s32 	%r37, %r12, %r11;
	bra.uni 	$L__BB2_5;
$L__BB2_4:
	setp.eq.s16 	%p4, %rs3, 3;
	mad.lo.s32 	%r29, %r12, %r11, %r12;
	selp.b32 	%r37, %r29, 0, %p4;
$L__BB2_5:
	shl.b32 	%r30, %r5, 1;
	add.s32 	%r31, %r6, %r30;
	shl.b32 	%r32, %r4, 1;
	mad.lo.s32 	%r33, %r31, %r11, %r32;
	rem.s32 	%r34, %r3, %r12;
	add.s32 	%r35, %r37, %r34;
	mad.lo.s32 	%r36, %r33, %r12, %r35;
	cvta.to.global.u64 	%rd10, %rd3;
	mul.wide.s32 	%rd11, %r36, 2;
	add.s64 	%rd12, %rd10, %rd11;
	st.global.u16 	[%rd12], %rs1;
$L__BB2_6:
	ret;

}
	// .globl	_Z11zero_kernelP6__halfi
.visible .entry _Z11zero_kernelP6__halfi(
	.param .u64 .ptr .align 1 _Z11zero_kernelP6__halfi_param_0,
	.param .u32 _Z11zero_kernelP6__halfi_param_1
)
.maxntid 256
.minnctapersm 4
{
	.reg .pred 	%p<3>;
	.reg .b16 	%rs<4>;
	.reg .b32 	%r<9>;
	.reg .b32 	%f<3>;
	.reg .b64 	%rd<7>;

	ld.param.u64 	%rd2, [_Z11zero_kernelP6__halfi_param_0];
	ld.param.u32 	%r2, [_Z11zero_kernelP6__halfi_param_1];
	cvta.to.global.u64 	%rd1, %rd2;
	mov.u32 	%r3, %ctaid.x;
	mov.u32 	%r4, %ntid.x;
	mov.u32 	%r5, %tid.x;
	mad.lo.s32 	%r6, %r3, %r4, %r5;
	shl.b32 	%r1, %r6, 1;
	or.b32  	%r7, %r1, 1;
	setp.ge.s32 	%p1, %r7, %r2;
	@%p1 bra 	$L__BB3_2;
	mov.f32 	%f2, 0f00000000;
	// begin inline asm
	{  cvt.rn.f16.f32 %rs2, %f2;}

	// end inline asm
	// begin inline asm
	{  mov.b32 %r8, {%rs2,%rs2};}

	// end inline asm
	mul.wide.s32 	%rd5, %r1, 2;
	add.s64 	%rd6, %rd1, %rd5;
	st.global.u32 	[%rd6], %r8;
	bra.uni 	$L__BB3_4;
$L__BB3_2:
	setp.ge.s32 	%p2, %r1, %r2;
	@%p2 bra 	$L__BB3_4;
	mov.f32 	%f1, 0f00000000;
	// begin inline asm
	{  cvt.rn.f16.f32 %rs1, %f1;}

	// end inline asm
	mul.wide.s32 	%rd3, %r1, 2;
	add.s64 	%rd4, %rd1, %rd3;
	st.global.u16 	[%rd4], %rs1;
$L__BB3_4:
	ret;

}
	// .globl	_Z25upsample2d_forward_kernelPK6__halfPS_iiii
.visible .entry _Z25upsample2d_forward_kernelPK6__halfPS_iiii(
	.param .u64 .ptr .align 1 _Z25upsample2d_forward_kernelPK6__halfPS_iiii_param_0,
	.param .u64 .ptr .align 1 _Z25upsample2d_forward_kernelPK6__halfPS_iiii_param_1,
	.param .u32 _Z25upsample2d_forward_kernelPK6__halfPS_iiii_param_2,
	.param .u32 _Z25upsample2d_forward_kernelPK6__halfPS_iiii_param_3,
	.param .u32 _Z25upsample2d_forward_kernelPK6__halfPS_iiii_param_4,
	.param .u32 _Z25upsample2d_forward_kernelPK6__halfPS_iiii_param_5
)
.maxntid 256
.minnctapersm 4
{
	.reg .pred 	%p<2>;
	.reg .b16 	%rs<2>;
	.reg .b32 	%r<32>;
	.reg .b64 	%rd<9>;

	ld.param.u64 	%rd1, [_Z25upsample2d_forward_kernelPK6__halfPS_iiii_param_0];
	ld.param.u64 	%rd2, [_Z25upsample2d_forward_kernelPK6__halfPS_iiii_param_1];
	ld.param.u32 	%r7, [_Z25upsample2d_forward_kernelPK6__halfPS_iiii_param_2];
	ld.param.u32 	%r4, [_Z25upsample2d_forward_kernelPK6__halfPS_iiii_param_3];
	ld.param.u32 	%r5, [_Z25upsample2d_forward_kernelPK6__halfPS_iiii_param_4];
	ld.param.u32 	%r6, [_Z25upsample2d_forward_kernelPK6__halfPS_iiii_param_5];
	shl.b32 	%r1, %r4, 1;
	shl.b32 	%r2, %r5, 1;
	mov.u32 	%r8, %ctaid.x;
	mov.u32 	%r9, %ntid.x;
	mov.u32 	%r10, %tid.x;
	mad.lo.s32 	%r3, %r8, %r9, %r10;
	mul.lo.s32 	%r11, %r1, %r7;
	mul.lo.s32 	%r12, %r11, %r2;
	mul.lo.s32 	%r13, %r12, %r6;
	setp.ge.s32 	%p1, %r3, %r13;
	@%p1 bra 	$L__BB4_2;
	cvta.to.global.u64 	%rd3, %rd1;
	cvta.to.global.u64 	%rd4, %rd2;
	div.s32 	%r14, %r3, %r6;
	mul.lo.s32 	%r15, %r14, %r6;
	sub.s32 	%r16, %r3, %r15;
	div.s32 	%r17, %r14, %r2;
	mul.lo.s32 	%r18, %r17, %r2;
	sub.s32 	%r19, %r14, %r18;
	div.s32 	%r20, %r17, %r1;
	mul.lo.s32 	%r21, %r20, %r1;
	sub.s32 	%r22, %r17, %r21;
	shr.u32 	%r23, %r22, 31;
	add.s32 	%r24, %r22, %r23;
	shr.s32 	%r25, %r24, 1;
	shr.u32 	%r26, %r19, 31;
	add.s32 	%r27, %r19, %r26;
	shr.s32 	%r28, %r27, 1;
	mad.lo.s32 	%r29, %r20, %r4, %r25;
	mad.lo.s32 	%r30, %r29, %r5, %r28;
	mad.lo.s32 	%r31, %r30, %r6, %r16;
	mul.wide.s32 	%rd5, %r31, 2;
	add.s64 	%rd6, %rd3, %rd5;
	ld.global.nc.u16 	%rs1, [%rd6];
	mul.wide.s32 	%rd7, %r3, 2;
	add.s64 	%rd8, %rd4, %rd7;
	st.global.u16 	[%rd8], %rs1;
$L__BB4_2:
	ret;

}
	// .globl	_Z30upsample2d_forward_fast_kernelPK6__halfPS_iiii
.visible .entry _Z30upsample2d_forward_fast_kernelPK6__halfPS_iiii(
	.param .u64 .ptr .align 1 _Z30upsample2d_forward_fast_kernelPK6__halfPS_iiii_param_0,
	.param .u64 .ptr .align 1 _Z30upsample2d_forward_fast_kernelPK6__halfPS_iiii_param_1,
	.param .u32 _Z30upsample2d_forward_fast_kernelPK6__halfPS_iiii_param_2,
	.param .u32 _Z30upsample2d_forward_fast_kernelPK6__halfPS_iiii_param_3,
	.param .u32 _Z30upsample2d_forward_fast_kernelPK6__halfPS_iiii_param_4,
	.param .u32 _Z30upsample2d_forward_fast_kernelPK6__halfPS_iiii_param_5
)
.maxntid 256
.minnctapersm 4
{
	.reg .pred 	%p<2>;
	.reg .b16 	%rs<2>;
	.reg .b32 	%r<29>;
	.reg .b64 	%rd<14>;

	ld.param.u64 	%rd1, [_Z30upsample2d_forward_fast_kernelPK6__halfPS_iiii_param_0];
	ld.param.u64 	%rd2, [_Z30upsample2d_forward_fast_kernelPK6__halfPS_iiii_param_1];
	ld.param.u32 	%r5, [_Z30upsample2d_forward_fast_kernelPK6__halfPS_iiii_param_2];
	ld.param.u32 	%r2, [_Z30upsample2d_forward_fast_kernelPK6__halfPS_iiii_param_3];
	ld.param.u32 	%r3, [_Z30upsample2d_forward_fast_kernelPK6__halfPS_iiii_param_4];
	ld.param.u32 	%r4, [_Z30upsample2d_forward_fast_kernelPK6__halfPS_iiii_param_5];
	mov.u32 	%r6, %ctaid.x;
	mov.u32 	%r7, %ntid.x;
	mov.u32 	%r8, %tid.x;
	mad.lo.s32 	%r1, %r6, %r7, %r8;
	mul.lo.s32 	%r9, %r2, %r5;
	mul.lo.s32 	%r10, %r9, %r3;
	mul.lo.s32 	%r11, %r10, %r4;
	setp.ge.s32 	%p1, %r1, %r11;
	@%p1 bra 	$L__BB5_2;
	cvta.to.global.u64 	%rd3, %rd1;
	cvta.to.global.u64 	%rd4, %rd2;
	shl.b32 	%r12, %r3, 1;
	div.s32 	%r13, %r1, %r4;
	mul.lo.s32 	%r14, %r13, %r4;
	sub.s32 	%r15, %r1, %r14;
	div.s32 	%r16, %r13, %r3;
	mul.lo.s32 	%r17, %r16, %r3;
	sub.s32 	%r18, %r13, %r17;
	div.s32 	%r19, %r16, %r2;
	mul.lo.s32 	%r20, %r19, %r2;
	sub.s32 	%r21, %r16, %r20;
	mul.wide.s32 	%rd5, %r1, 2;
	add.s64 	%rd6, %rd3, %rd5;
	ld.global.nc.u16 	%rs1, [%rd6];
	mul.lo.s32 	%r22, %r12, %r2;
	mad.lo.s32 	%r23, %r21, %r12, %r18;
	mad.lo.s32 	%r24, %r22, %r19, %r23;
	mul.lo.s32 	%r25, %r4, %r24;
	shl.b32 	%r26, %r25, 1;
	add.s32 	%r27, %r26, %r15;
	mul.wide.s32 	%rd7, %r27, 2;
	add.s64 	%rd8, %rd4, %rd7;
	st.global.u16 	[%rd8], %rs1;
	mul.wide.s32 	%rd9, %r4, 2;
	add.s64 	%rd10, %rd8, %rd9;
	st.global.u16 	[%rd10], %rs1;
	mul.lo.s32 	%r28, %r12, %r4;
	mul.wide.s32 	%rd11, %r28, 2;
	add.s64 	%rd12, %rd8, %rd11;
	st.global.u16 	[%rd12], %rs1;
	add.s64 	%rd13, %rd12, %rd9;
	st.global.u16 	[%rd13], %rs1;
$L__BB5_2:
	ret;

}
	// .globl	_Z26upsample2d_backward_kernelPK6__halfPS_iiii
.visible .entry _Z26upsample2d_backward_kernelPK6__halfPS_iiii(
	.param .u64 .ptr .align 1 _Z26upsample2d_backward_kernelPK6__halfPS_iiii_param_0,
	.param .u64 .ptr .align 1 _Z26upsample2d_backward_kernelPK6__halfPS_iiii_param_1,
	.param .u32 _Z26upsample2d_backward_kernelPK6__halfPS_iiii_param_2,
	.param .u32 _Z26upsample2d_backward_kernelPK6__halfPS_iiii_param_3,
	.param .u32 _Z26upsample2d_backward_kernelPK6__halfPS_iiii_param_4,
	.param .u32 _Z26upsample2d_backward_kernelPK6__halfPS_iiii_param_5
)
.maxntid 256
.minnctapersm 4
{
	.reg .pred 	%p<2>;
	.reg .b16 	%rs<6>;
	.reg .b32 	%r<29>;
	.reg .b32 	%f<8>;
	.reg .b64 	%rd<14>;

	ld.param.u64 	%rd1, [_Z26upsample2d_backward_kernelPK6__halfPS_iiii_param_0];
	ld.param.u64 	%rd2, [_Z26upsample2d_backward_kernelPK6__halfPS_iiii_param_1];
	ld.param.u32 	%r5, [_Z26upsample2d_backward_kernelPK6__halfPS_iiii_param_2];
	ld.param.u32 	%r2, [_Z26upsample2d_backward_kernelPK6__halfPS_iiii_param_3];
	ld.param.u32 	%r3, [_Z26upsample2d_backward_kernelPK6__halfPS_iiii_param_4];
	ld.param.u32 	%r4, [_Z26upsample2d_backward_kernelPK6__halfPS_iiii_param_5];
	mov.u32 	%r6, %ctaid.x;
	mov.u32 	%r7, %ntid.x;
	mov.u32 	%r8, %tid.x;
	mad.lo.s32 	%r1, %r6, %r7, %r8;
	mul.lo.s32 	%r9, %r2, %r5;
	mul.lo.s32 	%r10, %r9, %r3;
	mul.lo.s32 	%r11, %r10, %r4;
	setp.ge.s32 	%p1, %r1, %r11;
	@%p1 bra 	$L__BB6_2;
	cvta.to.global.u64 	%rd3, %rd1;
	cvta.to.global.u64 	%rd4, %rd2;
	shl.b32 	%r12, %r3, 1;
	div.s32 	%r13, %r1, %r4;
	mul.lo.s32 	%r14, %r13, %r4;
	sub.s32 	%r15, %r1, %r14;
	div.s32 	%r16, %r13, %r3;
	mul.lo.s32 	%r17, %r16, %r3;
	sub.s32 	%r18, %r13, %r17;
	div.s32 	%r19, %r16, %r2;
	mul.lo.s32 	%r20, %r19, %r2;
	sub.s32 	%r21, %r16, %r20;
	mul.lo.s32 	%r22, %r12, %r2;
	mad.lo.s32 	%r23, %r21, %r12, %r18;
	mad.lo.s32 	%r24, %r22, %r19, %r23;
	mul.lo.s32 	%r25, %r4, %r24;
	shl.b32 	%r26, %r25, 1;
	add.s32 	%r27, %r26, %r15;
	mul.wide.s32 	%rd5, %r27, 2;
	add.s64 	%rd6, %rd3, %rd5;
	ld.global.nc.u16 	%rs1, [%rd6];
	// begin inline asm
	{  cvt.f32.f16 %f1, %rs1;}

	// end inline asm
	mul.wide.s32 	%rd7, %r4, 2;
	add.s64 	%rd8, %rd6, %rd7;
	ld.global.nc.u16 	%rs2, [%rd8];
	// begin inline asm
	{  cvt.f32.f16 %f2, %rs2;}

	// end inline asm
	add.f32 	%f6, %f1, %f2;
	mul.lo.s32 	%r28, %r12, %r4;
	mul.wide.s32 	%rd9, %r28, 2;
	add.s64 	%rd10, %rd6, %rd9;
	ld.global.nc.u16 	%rs3, [%rd10];
	// begin inline asm
	{  cvt.f32.f16 %f3, %rs3;}

	// end inline asm
	add.f32 	%f7, %f6, %f3;
	add.s64 	%rd11, %rd10, %rd7;
	ld.global.nc.u16 	%rs4, [%rd11];
	// begin inline asm
	{  cvt.f32.f16 %f4, %rs4;}

	// end inline asm
	add.f32 	%f5, %f7, %f4;
	// begin inline asm
	{  cvt.rn.f16.f32 %rs5, %f5;}

	// end inline asm
	mul.wide.s32 	%rd12, %r1, 2;
	add.s64 	%rd13, %rd4, %rd12;
	st.global.u16 	[%rd13], %rs5;
$L__BB6_2:
	ret;

}
	// .globl	_Z15mse_loss_kernelPK6__halfS1_Pfi
.visible .entry _Z15mse_loss_kernelPK6__halfS1_Pfi(
	.param .u64 .ptr .align 1 _Z15mse_loss_kernelPK6__halfS1_Pfi_param_0,
	.param .u64 .ptr .align 1 _Z15mse_loss_kernelPK6__halfS1_Pfi_param_1,
	.param .u64 .ptr .align 1 _Z15mse_loss_kernelPK6__halfS1_Pfi_param_2,
	.param .u32 _Z15mse_loss_kernelPK6__halfS1_Pfi_param_3
)
.maxntid 256
.minnctapersm 4
{
	.reg .pred 	%p<16>;
	.reg .b16 	%rs<3>;
	.reg .b32 	%r<38>;
	.reg .b32 	%f<33>;
	.reg .b64 	%rd<10>;
	// demoted variable
	.shared .align 4 .b8 _ZZ15mse_loss_kernelPK6__halfS1_PfiE5s_sum[32];
	ld.param.u64 	%rd3, [_Z15mse_loss_kernelPK6__halfS1_Pfi_param_0];
	ld.param.u64 	%rd4, [_Z15mse_loss_kernelPK6__halfS1_Pfi_param_1];
	ld.param.u64 	%rd5, [_Z15mse_loss_kernelPK6__halfS1_Pfi_param_2];
	ld.param.u32 	%r7, [_Z15mse_loss_kernelPK6__halfS1_Pfi_param_3];
	mov.u32 	%r1, %tid.x;
	mov.u32 	%r8, %ctaid.x;
	mov.u32 	%r2, %ntid.x;
	mad.lo.s32 	%r37, %r8, %r2, %r1;
	setp.ge.s32 	%p1, %r37, %r7;
	mov.f32 	%f32, 0f00000000;
	@%p1 bra 	$L__BB7_3;
	mov.u32 	%r9, %nctaid.x;
	mul.lo.s32 	%r4, %r2, %r9;
	cvta.to.global.u64 	%rd1, %rd3;
	cvta.to.global.u64 	%rd2, %rd4;
	mov.f32 	%f32, 0f00000000;
$L__BB7_2:
	mul.wide.s32 	%rd6, %r37, 2;
	add.s64 	%rd7, %rd1, %rd6;
	ld.global.nc.u16 	%rs1, [%rd7];
	// begin inline asm
	{  cvt.f32.f16 %f8, %rs1;}

	// end inline asm
	add.s64 	%rd8, %rd2, %rd6;
	ld.global.nc.u16 	%rs2, [%rd8];
	// begin inline asm
	{  cvt.f32.f16 %f9, %rs2;}

	// end inline asm
	sub.f32 	%f10, %f8, %f9;
	fma.rn.f32 	%f32, %f10, %f10, %f32;
	add.s32 	%r37, %r37, %r4;
	setp.lt.s32 	%p2, %r37, %r7;
	@%p2 bra 	$L__BB7_2;
$L__BB7_3:
	mov.b32 	%r10, %f32;
	shfl.sync.down.b32	%r11|%p3, %r10, 16, 31, -1;
	mov.b32 	%f11, %r11;
	add.f32 	%f12, %f32, %f11;
	mov.b32 	%r12, %f12;
	shfl.sync.down.b32	%r13|%p4, %r12, 8, 31, -1;
	mov.b32 	%f13, %r13;
	add.f32 	%f14, %f12, %f13;
	mov.b32 	%r14, %f14;
	shfl.sync.down.b32	%r15|%p5, %r14, 4, 31, -1;
	mov.b32 	%f15, %r15;
	add.f32 	%f16, %f14, %f15;
	mov.b32 	%r16, %f16;
	shfl.sync.down.b32	%r17|%p6, %r16, 2, 31, -1;
	mov.b32 	%f17, %r17;
	add.f32 	%f18, %f16, %f17;
	mov.b32 	%r18, %f18;
	shfl.sync.down.b32	%r19|%p7, %r18, 1, 31, -1;
	mov.b32 	%f19, %r19;
	add.f32 	%f4, %f18, %f19;
	and.b32  	%r20, %r1, 31;
	setp.ne.s32 	%p8, %r20, 0;
	@%p8 bra 	$L__BB7_5;
	shr.u32 	%r21, %r1, 3;
	mov.u32 	%r22, _ZZ15mse_loss_kernelPK6__halfS1_PfiE5s_sum;
	add.s32 	%r23, %r22, %r21;
	st.shared.f32 	[%r23], %f4;
$L__BB7_5:
	bar.sync 	0;
	setp.gt.u32 	%p9, %r1, 7;
	@%p9 bra 	$L__BB7_8;
	shl.b32 	%r24, %r1, 2;
	mov.u32 	%r25, _ZZ15mse_loss_kernelPK6__halfS1_PfiE5s_sum;
	add.s32 	%r26, %r25, %r24;
	ld.shared.f32 	%f20, [%r26];
	mov.b32 	%r27, %f20;
	shfl.sync.down.b32	%r28|%p10, %r27, 16, 31, -1;
	mov.b32 	%f21, %r28;
	add.f32 	%f22, %f20, %f21;
	mov.b32 	%r29, %f22;
	shfl.sync.down.b32	%r30|%p11, %r29, 8, 31, -1;
	mov.b32 	%f23, %r30;
	add.f32 	%f24, %f22, %f23;
	mov.b32 	%r31, %f24;
	shfl.sync.down.b32	%r32|%p12, %r31, 4, 31, -1;
	mov.b32 	%f25, %r32;
	add.f32 	%f26, %f24, %f25;
	mov.b32 	%r33, %f26;
	shfl.sync.down.b32	%r34|%p13, %r33, 2, 31, -1;
	mov.b32 	%f27, %r34;
	add.f32 	%f28, %f26, %f27;
	mov.b32 	%r35, %f28;
	shfl.sync.down.b32	%r36|%p14, %r35, 1, 31, -1;
	mov.b32 	%f29, %r36;
	add.f32 	%f5, %f28, %f29;
	setp.ne.s32 	%p15, %r1, 0;
	@%p15 bra 	$L__BB7_8;
	cvta.to.global.u64 	%rd9, %rd5;
	atom.global.add.f32 	%f30, [%rd9], %f5;
$L__BB7_8:
	ret;

}
	// .globl	_Z15mse_grad_kernelPK6__halfS1_PS_i
.visible .entry _Z15mse_grad_kernelPK6__halfS1_PS_i(
	.param .u64 .ptr .align 1 _Z15mse_grad_kernelPK6__halfS1_PS_i_param_0,
	.param .u64 .ptr .align 1 _Z15mse_grad_kernelPK6__halfS1_PS_i_param_1,
	.param .u64 .ptr .align 1 _Z15mse_grad_kernelPK6__halfS1_PS_i_param_2,
	.param .u32 _Z15mse_grad_kernelPK6__halfS1_PS_i_param_3
)
.maxntid 256
.minnctapersm 4
{
	.reg .pred 	%p<3>;
	.reg .b16 	%rs<16>;
	.reg .b32 	%r<13>;
	.reg .b32 	%f<16>;
	.reg .b64 	%rd<15>;

	ld.param.u64 	%rd4, [_Z15mse_grad_kernelPK6__halfS1_PS_i_param_0];
	ld.param.u64 	%rd5, [_Z15mse_grad_kernelPK6__halfS1_PS_i_param_1];
	ld.param.u64 	%rd6, [_Z15mse_grad_kernelPK6__halfS1_PS_i_param_2];
	ld.param.u32 	%r2, [_Z15mse_grad_kernelPK6__halfS1_PS_i_param_3];
	cvta.to.global.u64 	%rd1, %rd6;
	cvta.to.global.u64 	%rd2, %rd5;
	cvta.to.global.u64 	%rd3, %rd4;
	mov.u32 	%r3, %ctaid.x;
	mov.u32 	%r4, %ntid.x;
	mov.u32 	%r5, %tid.x;
	mad.lo.s32 	%r6, %r3, %r4, %r5;
	shl.b32 	%r1, %r6, 1;
	cvt.rn.f32.s32 	%f2, %r2;
	mov.f32 	%f3, 0f40000000;
	div.rn.f32 	%f1, %f3, %f2;
	or.b32  	%r7, %r1, 1;
	setp.ge.s32 	%p1, %r7, %r2;
	@%p1 bra 	$L__BB8_2;
	mul.wide.s32 	%rd11, %r1, 2;
	add.s64 	%rd12, %rd3, %rd11;
	ld.global.nc.u32 	%r8, [%rd12];
	add.s64 	%rd13, %rd2, %rd11;
	ld.global.nc.u32 	%r9, [%rd13];
	// begin inline asm
	{.reg .f16 low,high;
 mov.b32 {low,high}, %r8;
 mov.b16 %rs4, low;}
	// end inline asm
	// begin inline asm
	{  cvt.f32.f16 %f8, %rs4;}

	// end inline asm
	// begin inline asm
	{.reg .f16 low,high;
 mov.b32 {low,high}, %r9;
 mov.b16 %rs6, low;}
	// end inline asm
	// begin inline asm
	{  cvt.f32.f16 %f9, %rs6;}

	// end inline asm
	sub.f32 	%f14, %f8, %f9;
	mul.f32 	%f12, %f1, %f14;
	// begin inline asm
	{.reg .f16 low,high;
 mov.b32 {low,high}, %r8;
 mov.b16 %rs8, high;}
	// end inline asm
	// begin inline asm
	{  cvt.f32.f16 %f10, %rs8;}

	// end inline asm
	// begin inline asm
	{.reg .f16 low,high;
 mov.b32 {low,high}, %r9;
 mov.b16 %rs10, high;}
	// end inline asm
	// begin inline asm
	{  cvt.f32.f16 %f11, %rs10;}

	// end inline asm
	sub.f32 	%f15, %f10, %f11;
	mul.f32 	%f13, %f1, %f15;
	// begin inline asm
	{  cvt.rn.f16.f32 %rs12, %f12;}

	// end inline asm
	// begin inline asm
	{  cvt.rn.f16.f32 %rs13, %f13;}

	// end inline asm
	// begin inline asm
	{  mov.b32 %r12, {%rs12,%rs13};}

	// end inline asm
	add.s64 	%rd14, %rd1, %rd11;
	st.global.u32 	[%rd14], %r12;
	bra.uni 	$L__BB8_4;
$L__BB8_2:
	setp.ge.s32 	%p2, %r1, %r2;
	@%p2 bra 	$L__BB8_4;
	mul.wide.s32 	%rd7, %r1, 2;
	add.s64 	%rd8, %rd3, %rd7;
	ld.global.nc.u16 	%rs1, [%rd8];
	// begin inline asm
	{  cvt.f32.f16 %f4, %rs1;}

	// end inline asm
	add.s64 	%rd9, %rd2, %rd7;
	ld.global.nc.u16 	%rs2, [%rd9];
	// begin inline asm
	{  cvt.f32.f16 %f5, %rs2;}

	// end inline asm
	sub.f32 	%f7, %f4, %f5;
	mul.f32 	%f6, %f1, %f7;
	// begin inline asm
	{  cvt.rn.f16.f32 %rs3, %f6;}

	// end inline asm
	add.s64 	%rd10, %rd1, %rd7;
	st.global.u16 	[%rd10], %rs3;
$L__BB8_4:
	ret;

}
	// .globl	_Z26mse_loss_grad_fused_kernelPK6__halfS1_PS_Pfi
.visible .entry _Z26mse_loss_grad_fused_kernelPK6__halfS1_PS_Pfi(
	.param .u64 .ptr .align 1 _Z26mse_loss_grad_fused_kernelPK6__halfS1_PS_Pfi_param_0,
	.param .u64 .ptr .align 1 _Z26mse_loss_grad_fused_kernelPK6__halfS1_PS_Pfi_param_1,
	.param .u64 .ptr .align 1 _Z26mse_loss_grad_fused_kernelPK6__halfS1_PS_Pfi_param_2,
	.param .u64 .ptr .align 1 _Z26mse_loss_grad_fused_kernelPK6__halfS1_PS_Pfi_param_3,
	.param .u32 _Z26mse_loss_grad_fused_kernelPK6__halfS1_PS_Pfi_param_4
)
.maxntid 256
.minnctapersm 4
{
	.reg .pred 	%p<15>;
	.reg .b16 	%rs<4>;
	.reg .b32 	%r<33>;
	.reg .b32 	%f<33>;
	.reg .b64 	%rd<15>;
	// demoted variable
	.shared .align 4 .b8 _ZZ26mse_loss_grad_fused_kernelPK6__halfS1_PS_PfiE5s_sum[32];
	ld.param.u64 	%rd1, [_Z26mse_loss_grad_fused_kernelPK6__halfS1_PS_Pfi_param_0];
	ld.param.u64 	%rd2, [_Z26mse_loss_grad_fused_kernelPK6__halfS1_PS_Pfi_param_1];
	ld.param.u64 	%rd3, [_Z26mse_loss_grad_fused_kernelPK6__halfS1_PS_Pfi_param_2];
	ld.param.u64 	%rd4, [_Z26mse_loss_grad_fused_kernelPK6__halfS1_PS_Pfi_param_3];
	ld.param.u32 	%r4, [_Z26mse_loss_grad_fused_kernelPK6__halfS1_PS_Pfi_param_4];
	mov.u32 	%r1, %tid.x;
	mov.u32 	%r2, %ctaid.x;
	mov.u32 	%r5, %ntid.x;
	mad.lo.s32 	%r3, %r2, %r5, %r1;
	setp.ge.s32 	%p1, %r3, %r4;
	mov.f32 	%f32, 0f00000000;
	@%p1 bra 	$L__BB9_2;
	cvta.to.global.u64 	%rd5, %rd1;
	cvta.to.global.u64 	%rd6, %rd2;
	cvta.to.global.u64 	%rd7, %rd3;
	cvt.rn.f32.s32 	%f9, %r4;
	mov.f32 	%f10, 0f40000000;
	div.rn.f32 	%f11, %f10, %f9;
	mul.wide.s32 	%rd8, %r3, 2;
	add.s64 	%rd9, %rd5, %rd8;
	ld.global.nc.u16 	%rs1, [%rd9];
	// begin inline asm
	{  cvt.f32.f16 %f6, %rs1;}

	// end inline asm
	add.s64 	%rd10, %rd6, %rd8;
	ld.global.nc.u16 	%rs2, [%rd10];
	// begin inline asm
	{  cvt.f32.f16 %f7, %rs2;}

	// end inline asm
	sub.f32 	%f12, %f6, %f7;
	mul.f32 	%f8, %f11, %f12;
	// begin inline asm
	{  cvt.rn.f16.f32 %rs3, %f8;}

	// end inline asm
	add.s64 	%rd11, %rd7, %rd8;
	st.global.u16 	[%rd11], %rs3;
	mul.f32 	%f32, %f12, %f12;
$L__BB9_2:
	mov.b32 	%r6, %f32;
	shfl.sync.down.b32	%r7|%p2, %r6, 16, 31, -1;
	mov.b32 	%f13, %r7;
	add.f32 	%f14, %f32, %f13;
	mov.b32 	%r8, %f14;
	shfl.sync.down.b32	%r9|%p3, %r8, 8, 31, -1;
	mov.b32 	%f15, %r9;
	add.f32 	%f16, %f14, %f15;
	mov.b32 	%r10, %f16;
	shfl.sync.down.b32	%r11|%p4, %r10, 4, 31, -1;
	mov.b32 	%f17, %r11;
	add.f32 	%f18, %f16, %f17;
	mov.b32 	%r12, %f18;
	shfl.sync.down.b32	%r13|%p5, %r12, 2, 31, -1;
	mov.b32 	%f19, %r13;
	add.f32 	%f20, %f18, %f19;
	mov.b32 	%r14, %f20;
	shfl.sync.down.b32	%r15|%p6, %r14, 1, 31, -1;
	mov.b32 	%f21, %r15;
	add.f32 	%f3, %f20, %f21;
	and.b32  	%r16, %r1, 31;
	setp.ne.s32 	%p7, %r16, 0;
	@%p7 bra 	$L__BB9_4;
	shr.u32 	%r17, %r1, 3;
	mov.u32 	%r18, _ZZ26mse_loss_grad_fused_kernelPK6__halfS1_PS_PfiE5s_sum;
	add.s32 	%r19, %r18, %r17;
	st.shared.f32 	[%r19], %f3;
$L__BB9_4:
	bar.sync 	0;
	setp.gt.u32 	%p8, %r1, 7;
	@%p8 bra 	$L__BB9_7;
	shl.b32 	%r20, %r1, 2;
	mov.u32 	%r21, _ZZ26mse_loss_grad_fused_kernelPK6__halfS1_PS_PfiE5s_sum;
	add.s32 	%r22, %r21, %r20;
	ld.shared.f32 	%f22, [%r22];
	mov.b32 	%r23, %f22;
	shfl.sync.down.b32	%r24|%p9, %r23, 16, 31, -1;
	mov.b32 	%f23, %r24;
	add.f32 	%f24, %f22, %f23;
	mov.b32 	%r25, %f24;
	shfl.sync.down.b32	%r26|%p10, %r25, 8, 31, -1;
	mov.b32 	%f25, %r26;
	add.f32 	%f26, %f24, %f25;
	mov.b32 	%r27, %f26;
	shfl.sync.down.b32	%r28|%p11, %r27, 4, 31, -1;
	mov.b32 	%f27, %r28;
	add.f32 	%f28, %f26, %f27;
	mov.b32 	%r29, %f28;
	shfl.sync.down.b32	%r30|%p12, %r29, 2, 31, -1;
	mov.b32 	%f29, %r30;
	add.f32 	%f30, %f28, %f29;
	mov.b32 	%r31, %f30;
	shfl.sync.down.b32	%r32|%p13, %r31, 1, 31, -1;
	mov.b32 	%f31, %r32;
	add.f32 	%f4, %f30, %f31;
	setp.ne.s32 	%p14, %r1, 0;
	@%p14 bra 	$L__BB9_7;
	cvta.to.global.u64 	%rd12, %rd4;
	mul.wide.u32 	%rd13, %r2, 4;
	add.s64 	%rd14, %rd12, %rd13;
	st.global.f32 	[%rd14], %f4;
$L__BB9_7:
	ret;

}
	// .globl	_Z18reduce_loss_kernelPKfPfii
.visible .entry _Z18reduce_loss_kernelPKfPfii(
	.param .u64 .ptr .align 1 _Z18reduce_loss_kernelPKfPfii_param_0,
	.param .u64 .ptr .align 1 _Z18reduce_loss_kernelPKfPfii_param_1,
	.param .u32 _Z18reduce_loss_kernelPKfPfii_param_2,
	.param .u32 _Z18reduce_loss_kernelPKfPfii_param_3
)
{
	.reg .pred 	%p<16>;
	.reg .b32 	%r<35>;
	.reg .b32 	%f<32>;
	.reg .b64 	%rd<7>;
	// demoted variable
	.shared .align 4 .b8 _ZZ18reduce_loss_kernelPKfPfiiE5s_sum[32];
	ld.param.u64 	%rd2, [_Z18reduce_loss_kernelPKfPfii_param_0];
	ld.param.u64 	%rd3, [_Z18reduce_loss_kernelPKfPfii_param_1];
	ld.param.u32 	%r5, [_Z18reduce_loss_kernelPKfPfii_param_2];
	ld.param.u32 	%r6, [_Z18reduce_loss_kernelPKfPfii_param_3];
	mov.u32 	%r1, %tid.x;
	setp.ge.s32 	%p1, %r1, %r5;
	mov.f32 	%f31, 0f00000000;
	@%p1 bra 	$L__BB10_3;
	mov.u32 	%r2, %ntid.x;
	cvta.to.global.u64 	%rd1, %rd2;
	mov.f32 	%f31, 0f00000000;
	mov.u32 	%r34, %r1;
$L__BB10_2:
	mul.wide.s32 	%rd4, %r34, 4;
	add.s64 	%rd5, %rd1, %rd4;
	ld.global.nc.f32 	%f8, [%rd5];
	add.f32 	%f31, %f31, %f8;
	add.s32 	%r34, %r34, %r2;
	setp.lt.s32 	%p2, %r34, %r5;
	@%p2 bra 	$L__BB10_2;
$L__BB10_3:
	mov.b32 	%r7, %f31;
	shfl.sync.down.b32	%r8|%p3, %r7, 16, 31, -1;
	mov.b32 	%f9, %r8;
	add.f32 	%f10, %f31, %f9;
	mov.b32 	%r9, %f10;
	shfl.sync.down.b32	%r10|%p4, %r9, 8, 31, -1;
	mov.b32 	%f11, %r10;
	add.f32 	%f12, %f10, %f11;
	mov.b32 	%r11, %f12;
	shfl.sync.down.b32	%r12|%p5, %r11, 4, 31, -1;
	mov.b32 	%f13, %r12;
	add.f32 	%f14, %f12, %f13;
	mov.b32 	%r13, %f14;
	shfl.sync.down.b32	%r14|%p6, %r13, 2, 31, -1;
	mov.b32 	%f15, %r14;
	add.f32 	%f16, %f14, %f15;
	mov.b32 	%r15, %f16;
	shfl.sync.down.b32	%r16|%p7, %r15, 1, 31, -1;
	mov.b32 	%f17, %r16;
	add.f32 	%f4, %f16, %f17;
	and.b32  	%r17, %r1, 31;
	setp.ne.s32 	%p8, %r17, 0;
	@%p8 bra 	$L__BB10_5;
	shr.u32 	%r18, %r1, 3;
	mov.u32 	%r19, _ZZ18reduce_loss_kernelPKfPfiiE5s_sum;
	add.s32 	%r20, %r19, %r18;
	st.shared.f32 	[%r20], %f4;
$L__BB10_5:
	bar.sync 	0;
	setp.gt.u32 	%p9, %r1, 7;
	@%p9 bra 	$L__BB10_8;
	shl.b32 	%r21, %r1, 2;
	mov.u32 	%r22, _ZZ18reduce_loss_kernelPKfPfiiE5s_sum;
	add.s32 	%r23, %r22, %r21;
	ld.shared.f32 	%f18, [%r23];
	mov.b32 	%r24, %f18;
	shfl.sync.down.b32	%r25|%p10, %r24, 16, 31, -1;
	mov.b32 	%f19, %r25;
	add.f32 	%f20, %f18, %f19;
	mov.b32 	%r26, %f20;
	shfl.sync.down.b32	%r27|%p11, %r26, 8, 31, -1;
	mov.b32 	%f21, %r27;
	add.f32 	%f22, %f20, %f21;
	mov.b32 	%r28, %f22;
	shfl.sync.down.b32	%r29|%p12, %r28, 4, 31, -1;
	mov.b32 	%f23, %r29;
	add.f32 	%f24, %f22, %f23;
	mov.b32 	%r30, %f24;
	shfl.sync.down.b32	%r31|%p13, %r30, 2, 31, -1;
	mov.b32 	%f25, %r31;
	add.f32 	%f26, %f24, %f25;
	mov.b32 	%r32, %f26;
	shfl.sync.down.b32	%r33|%p14, %r32, 1, 31, -1;
	mov.b32 	%f27, %r33;
	add.f32 	%f5, %f26, %f27;
	setp.ne.s32 	%p15, %r1, 0;
	@%p15 bra 	$L__BB10_8;
	cvt.rn.f32.s32 	%f28, %r6;
	div.rn.f32 	%f29, %f5, %f28;
	cvta.to.global.u64 	%rd6, %rd3;
	st.global.f32 	[%rd6], %f29;
$L__BB10_8:
	ret;

}


// ===== COMPILED SASS (sm_100) =====

	.target	sm_100

	.elftype	@"ET_EXEC"


//--------------------- .note.nv.tkinfo           --------------------------
	.section	.note.nv.tkinfo,"",@"SHT_NOTE"
	.sectionflags	@"SHF_NOTE_NV_TKINFO"
	.tkinfo
        /*0018*/ 	.word	0x00000002
        /*0030*/ 	.string	""
        /*0030*/ 	.string	"ptxas"
        /*0030*/ 	.string	"Cuda compilation tools, release 13.0, V13.0.88"
        /*0030*/ 	.string	"Build cuda_13.0.r13.0/compiler.36424714_0"
        /*0030*/ 	.string	"-arch sm_100 -m 64 "



//--------------------- .note.nv.cuinfo           --------------------------
	.section	.note.nv.cuinfo,"",@"SHT_NOTE"
	.sectionflags	@"SHF_NOTE_NV_CUINFO"
        /*0018*/ 	.short	0x0002
        /*001a*/ 	.short	0x0064
        /*001c*/ 	.short	0x0082
	.zero		2


//--------------------- .nv.info                  --------------------------
	.section	.nv.info,"",@"SHT_CUDA_INFO"
	.align	4


	//----- nvinfo : EIATTR_REGCOUNT
	.align		4
        /*0000*/ 	.byte	0x04, 0x2f
        /*0002*/ 	.short	(.L_1 - .L_0)
	.align		4
.L_0:
        /*0004*/ 	.word	index@(_Z24maxpool2d_forward_kernelPK6__halfPS_Paiiii)
        /*0008*/ 	.word	0x00000012


	//----- nvinfo : EIATTR_FRAME_SIZE
	.align		4
.L_1:
        /*000c*/ 	.byte	0x04, 0x11
        /*000e*/ 	.short	(.L_3 - .L_2)
	.align		4
.L_2:
        /*0010*/ 	.word	index@(_Z24maxpool2d_forward_kernelPK6__halfPS_Paiiii)
        /*0014*/ 	.word	0x00000000


	//----- nvinfo : EIATTR_REGCOUNT
	.align		4
.L_3:
        /*0018*/ 	.byte	0x04, 0x2f
        /*001a*/ 	.short	(.L_5 - .L_4)
	.align		4
.L_4:
        /*001c*/ 	.word	index@(_Z28maxpool2d_forward_vec_kernelPK6__halfPS_Paiiii)
        /*0020*/ 	.word	0x00000014


	//----- nvinfo : EIATTR_FRAME_SIZE
	.align		4
.L_5:
        /*0024*/ 	.byte	0x04, 0x11
        /*0026*/ 	.short	(.L_7 - .L_6)
	.align		4
.L_6:
        /*0028*/ 	.word	index@(_Z28maxpool2d_forward_vec_kernelPK6__halfPS_Paiiii)
        /*002c*/ 	.word	0x00000000


	//----- nvinfo : EIATTR_REGCOUNT
	.align		4
.L_7:
        /*0030*/ 	.byte	0x04, 0x2f
        /*0032*/ 	.short	(.L_9 - .L_8)
	.align		4
.L_8:
        /*0034*/ 	.word	index@(_Z25maxpool2d_backward_kernelPK6__halfPKaPS_iiii)
        /*0038*/ 	.word	0x00000016


	//----- nvinfo : EIATTR_FRAME_SIZE
	.align		4
.L_9:
        /*003c*/ 	.byte	0x04, 0x11
        /*003e*/ 	.short	(.L_11 - .L_10)
	.align		4
.L_10:
        /*0040*/ 	.word	index@(_Z25maxpool2d_backward_kernelPK6__halfPKaPS_iiii)
        /*0044*/ 	.word	0x00000000


	//----- nvinfo : EIATTR_REGCOUNT
	.align		4
.L_11:
        /*0048*/ 	.byte	0x04, 0x2f
        /*004a*/ 	.short	(.L_13 - .L_12)
	.align		4
.L_12:
        /*004c*/ 	.word	index@(_Z11zero_kernelP6__halfi)
        /*0050*/ 	.word	0x00000008


	//----- nvinfo : EIATTR_FRAME_SIZE
	.align		4
.L_13:
        /*0054*/ 	.byte	0x04, 0x11
        /*0056*/ 	.short	(.L_15 - .L_14)
	.align		4
.L_14:
        /*0058*/ 	.word	index@(_Z11zero_kernelP6__halfi)
        /*005c*/ 	.word	0x00000000


	//----- nvinfo : EIATTR_REGCOUNT
	.align		4
.L_15:
        /*0060*/ 	.byte	0x04, 0x2f
        /*0062*/ 	.short	(.L_17 - .L_16)
	.align		4
.L_16:
        /*0064*/ 	.word	index@(_Z25upsample2d_forward_kernelPK6__halfPS_iiii)
        /*0068*/ 	.word	0x00000012


	//----- nvinfo : EIATTR_FRAME_SIZE
	.align		4
.L_17:
        /*006c*/ 	.byte	0x04, 0x11
        /*006e*/ 	.short	(.L_19 - .L_18)
	.align		4
.L_18:
        /*0070*/ 	.word	index@(_Z25upsample2d_forward_kernelPK6__halfPS_iiii)
        /*0074*/ 	.word	0x00000000


	//----- nvinfo : EIATTR_REGCOUNT
	.align		4
.L_19:
        /*0078*/ 	.byte	0x04, 0x2f
        /*007a*/ 	.short	(.L_21 - .L_20)
	.align		4
.L_20:
        /*007c*/ 	.word	index@(_Z30upsample2d_forward_fast_kernelPK6__halfPS_iiii)
        /*0080*/ 	.word	0x00000011


	//----- nvinfo : EIATTR_FRAME_SIZE
	.align		4
.L_21:
        /*0084*/ 	.byte	0x04, 0x11
        /*0086*/ 	.short	(.L_23 - .L_22)
	.align		4
.L_22:
        /*0088*/ 	.word	index@(_Z30upsample2d_forward_fast_kernelPK6__halfPS_iiii)
        /*008c*/ 	.word	0x00000000


	//----- nvinfo : EIATTR_REGCOUNT
	.align		4
.L_23:
        /*0090*/ 	.byte	0x04, 0x2f
        /*0092*/ 	.short	(.L_25 - .L_24)
	.align		4
.L_24:
        /*0094*/ 	.word	index@(_Z26upsample2d_backward_kernelPK6__halfPS_iiii)
        /*0098*/ 	.word	0x00000012


	//----- nvinfo : EIATTR_FRAME_SIZE
	.align		4
.L_25:
        /*009c*/ 	.byte	0x04, 0x11
        /*009e*/ 	.short	(.L_27 - .L_26)
	.align		4
.L_26:
        /*00a0*/ 	.word	index@(_Z26upsample2d_backward_kernelPK6__halfPS_iiii)
        /*00a4*/ 	.word	0x00000000


	//----- nvinfo : EIATTR_REGCOUNT
	.align		4
.L_27:
        /*00a8*/ 	.byte	0x04, 0x2f
        /*00aa*/ 	.short	(.L_29 - .L_28)
	.align		4
.L_28:
        /*00ac*/ 	.word	index@(_Z15mse_loss_kernelPK6__halfS1_Pfi)
        /*00b0*/ 	.word	0x00000011


	//----- nvinfo : EIATTR_FRAME_SIZE
	.align		4
.L_29:
        /*00b4*/ 	.byte	0x04, 0x11
        /*00b6*/ 	.short	(.L_31 - .L_30)
	.align		4
.L_30:
        /*00b8*/ 	.word	index@(_Z15mse_loss_kernelPK6__halfS1_Pfi)
        /*00bc*/ 	.word	0x00000000


	//----- nvinfo : EIATTR_REGCOUNT
	.align		4
.L_31:
        /*00c0*/ 	.byte	0x04, 0x2f
        /*00c2*/ 	.short	(.L_33 - .L_32)
	.align		4
.L_32:
        /*00c4*/ 	.word	index@(_Z15mse_grad_kernelPK6__halfS1_PS_i)
        /*00c8*/ 	.word	0x0000000f


	//----- nvinfo : EIATTR_FRAME_SIZE
	.align		4
.L_33:
        /*00cc*/ 	.byte	0x04, 0x11
        /*00ce*/ 	.short	(.L_35 - .L_34)
	.align		4
.L_34:
        /*00d0*/ 	.word	index@($__internal_2_$__cuda_sm3x_div_rn_noftz_f32_slowpath)
        /*00d4*/ 	.word	0x00000000


	//----- nvinfo : EIATTR_FRAME_SIZE
	.align		4
.L_35:
        /*00d8*/ 	.byte	0x04, 0x11
        /*00da*/ 	.short	(.L_37 - .L_36)
	.align		4
.L_36:
        /*00dc*/ 	.word	index@(_Z15mse_grad_kernelPK6__halfS1_PS_i)
        /*00e0*/ 	.word	0x00000000


	//----- nvinfo : EIATTR_REGCOUNT
	.align		4
.L_37:
        /*00e4*/ 	.byte	0x04, 0x2f
        /*00e6*/ 	.short	(.L_39 - .L_38)
	.align		4
.L_38:
        /*00e8*/ 	.word	index@(_Z26mse_loss_grad_fused_kernelPK6__halfS1_PS_Pfi)
        /*00ec*/ 	.word	0x00000010


	//----- nvinfo : EIATTR_FRAME_SIZE
	.align		4
.L_39:
        /*00f0*/ 	.byte	0x04, 0x11
        /*00f2*/ 	.short	(.L_41 - .L_40)
	.align		4
.L_40:
        /*00f4*/ 	.word	index@($__internal_1_$__cuda_sm3x_div_rn_noftz_f32_slowpath)
        /*00f8*/ 	.word	0x00000000


	//----- nvinfo : EIATTR_FRAME_SIZE
	.align		4
.L_41:
        /*00fc*/ 	.byte	0x04, 0x11
        /*00fe*/ 	.short	(.L_43 - .L_42)
	.align		4
.L_42:
        /*0100*/ 	.word	index@(_Z26mse_loss_grad_fused_kernelPK6__halfS1_PS_Pfi)
        /*0104*/ 	.word	0x00000000


	//----- nvinfo : EIATTR_REGCOUNT
	.align		4
.L_43:
        /*0108*/ 	.byte	0x04, 0x2f
        /*010a*/ 	.short	(.L_45 - .L_44)
	.align		4
.L_44:
        /*010c*/ 	.word	index@(_Z18reduce_loss_kernelPKfPfii)
        /*0110*/ 	.word	0x0000000e


	//----- nvinfo : EIATTR_FRAME_SIZE
	.align		4
.L_45:
        /*0114*/ 	.byte	0x04, 0x11
        /*0116*/ 	.short	(.L_47 - .L_46)
	.align		4
.L_46:
        /*0118*/ 	.word	index@($__internal_0_$__cuda_sm3x_div_rn_noftz_f32_slowpath)
        /*011c*/ 	.word	0x00000000


	//----- nvinfo : EIATTR_FRAME_SIZE
	.align		4
.L_47:
        /*0120*/ 	.byte	0x04, 0x11
        /*0122*/ 	.short	(.L_49 - .L_48)
	.align		4
.L_48:
        /*0124*/ 	.word	index@(_Z18reduce_loss_kernelPKfPfii)
        /*0128*/ 	.word	0x00000000


	//----- nvinfo : EIATTR_MIN_STACK_SIZE
	.align		4
.L_49:
        /*012c*/ 	.byte	0x04, 0x12
        /*012e*/ 	.short	(.L_51 - .L_50)
	.align		4
.L_50:
        /*0130*/ 	.word	index@(_Z18reduce_loss_kernelPKfPfii)
        /*0134*/ 	.word	0x00000000


	//----- nvinfo : EIATTR_MIN_STACK_SIZE
	.align		4
.L_51:
        /*0138*/ 	.byte	0x04, 0x12
        /*013a*/ 	.short	(.L_53 - .L_52)
	.align		4
.L_52:
        /*013c*/ 	.word	index@(_Z26mse_loss_grad_fused_kernelPK6__halfS1_PS_Pfi)
        /*0140*/ 	.word	0x00000000


	//----- nvinfo : EIATTR_MIN_STACK_SIZE
	.align		4
.L_53:
        /*0144*/ 	.byte	0x04, 0x12
        /*0146*/ 	.short	(.L_55 - .L_54)
	.align		4
.L_54:
        /*0148*/ 	.word	index@(_Z15mse_grad_kernelPK6__halfS1_PS_i)
        /*014c*/ 	.word	0x00000000


	//----- nvinfo : EIATTR_MIN_STACK_SIZE
	.align		4
.L_55:
        /*0150*/ 	.byte	0x04, 0x12
        /*0152*/ 	.short	(.L_57 - .L_56)
	.align		4
.L_56:
        /*0154*/ 	.word	index@(_Z15mse_loss_kernelPK6__halfS1_Pfi)
        /*0158*/ 	.word	0x00000000


	//----- nvinfo : EIATTR_MIN_STACK_SIZE
	.align		4
.L_57:
        /*015c*/ 	.byte	0x04, 0x12
        /*015e*/ 	.short	(.L_59 - .L_58)
	.align		4
.L_58:
        /*0160*/ 	.word	index@(_Z26upsample2d_backward_kernelPK6__halfPS_iiii)
        /*0164*/ 	.word	0x00000000


	//----- nvinfo : EIATTR_MIN_STACK_SIZE
	.align		4
.L_59:
        /*0168*/ 	.byte	0x04, 0x12
        /*016a*/ 	.short	(.L_61 - .L_60)
	.align		4
.L_60:
        /*016c*/ 	.word	index@(_Z30upsample2d_forward_fast_kernelPK6__halfPS_iiii)
        /*0170*/ 	.word	0x00000000


	//----- nvinfo : EIATTR_MIN_STACK_SIZE
	.align		4
.L_61:
        /*0174*/ 	.byte	0x04, 0x12
        /*0176*/ 	.short	(.L_63 - .L_62)
	.align		4
.L_62:
        /*0178*/ 	.word	index@(_Z25upsample2d_forward_kernelPK6__halfPS_iiii)
        /*017c*/ 	.word	0x00000000


	//----- nvinfo : EIATTR_MIN_STACK_SIZE
	.align		4
.L_63:
        /*0180*/ 	.byte	0x04, 0x12
        /*0182*/ 	.short	(.L_65 - .L_64)
	.align		4
.L_64:
        /*0184*/ 	.word	index@(_Z11zero_kernelP6__halfi)
        /*0188*/ 	.word	0x00000000


	//----- nvinfo : EIATTR_MIN_STACK_SIZE
	.align		4
.L_65:
        /*018c*/ 	.byte	0x04, 0x12
        /*018e*/ 	.short	(.L_67 - .L_66)
	.align		4
.L_66:
        /*0190*/ 	.word	index@(_Z25maxpool2d_backward_kernelPK6__halfPKaPS_iiii)
        /*0194*/ 	.word	0x00000000


	//----- nvinfo : EIATTR_MIN_STACK_SIZE
	.align		4
.L_67:
        /*0198*/ 	.byte	0x04, 0x12
        /*019a*/ 	.short	(.L_69 - .L_68)
	.align		4
.L_68:
        /*019c*/ 	.word	index@(_Z28maxpool2d_forward_vec_kernelPK6__halfPS_Paiiii)
        /*01a0*/ 	.word	0x00000000


	//----- nvinfo : EIATTR_MIN_STACK_SIZE
	.align		4
.L_69:
        /*01a4*/ 	.byte	0x04, 0x12
        /*01a6*/ 	.short	(.L_71 - .L_70)
	.align		4
.L_70:
        /*01a8*/ 	.word	index@(_Z24maxpool2d_forward_kernelPK6__halfPS_Paiiii)
        /*01ac*/ 	.word	0x00000000
.L_71:


//--------------------- .nv.compat                --------------------------
	.section	.nv.compat,"",@"SHT_CUDA_COMPAT_INFO"
	.align	4
        /*0000*/ 	.byte	0x02, 0x09, 0x00, 0x00, 0x02, 0x02, 0x01, 0x00, 0x02, 0x05, 0x05, 0x00, 0x03, 0x07, 0x01, 0x01
        /*0010*/ 	.byte	0x02, 0x03, 0x00, 0x00, 0x02, 0x06, 0x01, 0x00, 0x04, 0x0b, 0x08, 0x00, 0x01, 0x00, 0x00, 0x00
        /*0020*/ 	.byte	0x00, 0x00, 0x00, 0x00


//--------------------- .nv.info._Z18reduce_loss_kernelPKfPfii --------------------------
	.section	.nv.info._Z18reduce_loss_kernelPKfPfii,"",@"SHT_CUDA_INFO"
	.sectionflags	@""
	.align	4


	//----- nvinfo : EIATTR_CUDA_API_VERSION
	.align		4
        /*0000*/ 	.byte	0x04, 0x37
        /*0002*/ 	.short	(.L_73 - .L_72)
.L_72:
        /*0004*/ 	.word	0x00000082


	//----- nvinfo : EIATTR_KPARAM_INFO
	.align		4
.L_73:
        /*0008*/ 	.byte	0x04, 0x17
        /*000a*/ 	.short	(.L_75 - .L_74)
.L_74:
        /*000c*/ 	.word	0x00000000
        /*0010*/ 	.short	0x0003
        /*0012*/ 	.short	0x0014
        /*0014*/ 	.byte	0x00, 0xf0, 0x11, 0x00


	//----- nvinfo : EIATTR_KPARAM_INFO
	.align		4
.L_75:
        /*0018*/ 	.byte	0x04, 0x17
        /*001a*/ 	.short	(.L_77 - .L_76)
.L_76:
        /*001c*/ 	.word	0x00000000
        /*0020*/ 	.short	0x0002
        /*0022*/ 	.short	0x0010
        /*0024*/ 	.byte	0x00, 0xf0, 0x11, 0x00


	//----- nvinfo : EIATTR_KPARAM_INFO
	.align		4
.L_77:
        /*0028*/ 	.byte	0x04, 0x17
        /*002a*/ 	.short	(.L_79 - .L_78)
.L_78:
        /*002c*/ 	.word	0x00000000
        /*0030*/ 	.short	0x0001
        /*0032*/ 	.short	0x0008
        /*0034*/ 	.byte	0x00, 0xf5, 0x21, 0x00


	//----- nvinfo : EIATTR_KPARAM_INFO
	.align		4
.L_79:
        /*0038*/ 	.byte	0x04, 0x17
        /*003a*/ 	.short	(.L_81 - .L_80)
.L_80:
        /*003c*/ 	.word	0x00000000
        /*0040*/ 	.short	0x0000
        /*0042*/ 	.short	0x0000
        /*0044*/ 	.byte	0x00, 0xf5, 0x21, 0x00


	//----- nvinfo : EIATTR_SPARSE_MMA_MASK
	.align		4
.L_81:
        /*0048*/ 	.byte	0x03, 0x50
        /*004a*/ 	.short	0x0000


	//----- nvinfo : EIATTR_MAXREG_COUNT
	.align		4
        /*004c*/ 	.byte	0x03, 0x1b
        /*004e*/ 	.short	0x00ff


	//----- nvinfo : EIATTR_NUM_BARRIERS
	.align		4
        /*0050*/ 	.byte	0x02, 0x4c
        /*0052*/ 	.byte	0x01
	.zero		1


	//----- nvinfo : EIATTR_MERCURY_ISA_VERSION
	.align		4
        /*0054*/ 	.byte	0x03, 0x5f
        /*0056*/ 	.short	0x0101


	//----- nvinfo : EIATTR_COOP_GROUP_MASK_REGIDS
	.align		4
        /*0058*/ 	.byte	0x04, 0x29
        /*005a*/ 	.short	(.L_83 - .L_82)


	//   ....[0]....
.L_82:
        /*005c*/ 	.word	0xffffffff


	//   ....[1]....
        /*0060*/ 	.word	0xffffffff


	//   ....[2]....
        /*0064*/ 	.word	0xffffffff


	//   ....[3]....
        /*0068*/ 	.word	0xffffffff


	//   ....[4]....
        /*006c*/ 	.word	0xffffffff


	//   ....[5]....
        /*0070*/ 	.word	0xffffffff


	//   ....[6]....
        /*0074*/ 	.word	0xffffffff


	//   ....[7]....
        /*0078*/ 	.word	0xffffffff


	//   ....[8]....
        /*007c*/ 	.word	0xffffffff


	//   ....[9]....
        /*0080*/ 	.word	0xffffffff


	//----- nvinfo : EIATTR_COOP_GROUP_INSTR_OFFSETS
	.align		4
.L_83:
        /*0084*/ 	.byte	0x04, 0x28
        /*0086*/ 	.short	(.L_85 - .L_84)


	//   ....[0]....
.L_84:
        /*0088*/ 	.word	0x00000130


	//   ....[1]....
        /*008c*/ 	.word	0x00000190


	//   ....[2]....
        /*0090*/ 	.word	0x000001d0


	//   ....[3]....
        /*0094*/ 	.word	0x000001f0


	//   ....[4]....
        /*0098*/ 	.word	0x00000210


	//   ....[5]....
        /*009c*/ 	.word	0x000002c0


	//   ....[6]....
        /*00a0*/ 	.word	0x000002e0


	//   ....[7]....
        /*00a4*/ 	.word	0x00000300


	//   ....[8]....
        /*00a8*/ 	.word	0x00000320


	//   ....[9]....
        /*00ac*/ 	.word	0x00000340


	//----- nvinfo : EIATTR_VRC_CTA_INIT_COUNT
	.align		4
.L_85:
        /*00b0*/ 	.byte	0x02, 0x4a
	.zero		1
	.zero		1


	//----- nvinfo : EIATTR_EXIT_INSTR_OFFSETS
	.align		4
        /*00b4*/ 	.byte	0x04, 0x1c
        /*00b6*/ 	.short	(.L_87 - .L_86)


	//   ....[0]....
.L_86:
        /*00b8*/ 	.word	0x00000250


	//   ....[1]....
        /*00bc*/ 	.word	0x00000350


	//   ....[2]....
        /*00c0*/ 	.word	0x00000470


	//----- nvinfo : EIATTR_CRS_STACK_SIZE
	.align		4
.L_87:
        /*00c4*/ 	.byte	0x04, 0x1e
        /*00c6*/ 	.short	(.L_89 - .L_88)
.L_88:
        /*00c8*/ 	.word	0x00000000


	//----- nvinfo : EIATTR_CBANK_PARAM_SIZE
	.align		4
.L_89:
        /*00cc*/ 	.byte	0x03, 0x19
        /*00ce*/ 	.short	0x0018


	//----- nvinfo : EIATTR_PARAM_CBANK
	.align		4
        /*00d0*/ 	.byte	0x04, 0x0a
        /*00d2*/ 	.short	(.L_91 - .L_90)
	.align		4
.L_90:
        /*00d4*/ 	.word	index@(.nv.constant0._Z18reduce_loss_kernelPKfPfii)
        /*00d8*/ 	.short	0x0380
        /*00da*/ 	.short	0x0018


	//----- nvinfo : EIATTR_SW_WAR
	.align		4
.L_91:
        /*00dc*/ 	.byte	0x04, 0x36
        /*00de*/ 	.short	(.L_93 - .L_92)
.L_92:
        /*00e0*/ 	.word	0x00000008
.L_93:


//--------------------- .nv.info._Z26mse_loss_grad_fused_kernelPK6__halfS1_PS_Pfi --------------------------
	.section	.nv.info._Z26mse_loss_grad_fused_kernelPK6__halfS1_PS_Pfi,"",@"SHT_CUDA_INFO"
	.sectionflags	@""
	.align	4


	//----- nvinfo : EIATTR_CUDA_API_VERSION
	.align		4
        /*0000*/ 	.byte	0x04, 0x37
        /*0002*/ 	.short	(.L_95 - .L_94)
.L_94:
        /*0004*/ 	.word	0x00000082


	//----- nvinfo : EIATTR_KPARAM_INFO
	.align		4
.L_95:
        /*0008*/ 	.byte	0x04, 0x17
        /*000a*/ 	.short	(.L_97 - .L_96)
.L_96:
        /*000c*/ 	.word	0x00000000
        /*0010*/ 	.short	0x0004
        /*0012*/ 	.short	0x0020
        /*0014*/ 	.byte	0x00, 0xf0, 0x11, 0x00


	//----- nvinfo : EIATTR_KPARAM_INFO
	.align		4
.L_97:
        /*0018*/ 	.byte	0x04, 0x17
        /*001a*/ 	.short	(.L_99 - .L_98)
.L_98:
        /*001c*/ 	.word	0x00000000
        /*0020*/ 	.short	0x0003
        /*0022*/ 	.short	0x0018
        /*0024*/ 	.byte	0x00, 0xf5, 0x21, 0x00


	//----- nvinfo : EIATTR_KPARAM_INFO
	.align		4
.L_99:
        /*0028*/ 	.byte	0x04, 0x17
        /*002a*/ 	.short	(.L_101 - .L_100)
.L_100:
        /*002c*/ 	.word	0x00000000
        /*0030*/ 	.short	0x0002
        /*0032*/ 	.short	0x0010
        /*0034*/ 	.byte	0x00, 0xf5, 0x21, 0x00


	//----- nvinfo : EIATTR_KPARAM_INFO
	.align		4
.L_101:
        /*0038*/ 	.byte	0x04, 0x17
        /*003a*/ 	.short	(.L_103 - .L_102)
.L_102:
        /*003c*/ 	.word	0x00000000
        /*0040*/ 	.short	0x0001
        /*0042*/ 	.short	0x0008
        /*0044*/ 	.byte	0x00, 0xf5, 0x21, 0x00


	//----- nvinfo : EIATTR_KPARAM_INFO
	.align		4
.L_103:
        /*0048*/ 	.byte	0x04, 0x17
        /*004a*/ 	.short	(.L_105 - .L_104)
.L_104:
        /*004c*/ 	.word	0x00000000
        /*0050*/ 	.short	0x0000
        /*0052*/ 	.short	0x0000
        /*0054*/ 	.byte	0x00, 0xf5, 0x21, 0x00


	//----- nvinfo : EIATTR_SPARSE_MMA_MASK
	.align		4
.L_105:
        /*0058*/ 	.byte	0x03, 0x50
        /*005a*/ 	.short	0x0000


	//----- nvinfo : EIATTR_MAXREG_COUNT
	.align		4
        /*005c*/ 	.byte	0x03, 0x1b
        /*005e*/ 	.short	0x0040


	//----- nvinfo : EIATTR_NUM_BARRIERS
	.align		4
        /*0060*/ 	.byte	0x02, 0x4c
        /*0062*/ 	.byte	0x01
	.zero		1


	//----- nvinfo : EIATTR_MERCURY_ISA_VERSION
	.align		4
        /*0064*/ 	.byte	0x03, 0x5f
        /*0066*/ 	.short	0x0101


	//----- nvinfo : EIATTR_COOP_GROUP_MASK_REGIDS
	.align		4
        /*0068*/ 	.byte	0x04, 0x29
        /*006a*/ 	.short	(.L_107 - .L_106)


	//   ....[0]....
.L_106:
        /*006c*/ 	.word	0xffffffff


	//   ....[1]....
        /*0070*/ 	.word	0xffffffff


	//   ....[2]....
        /*0074*/ 	.word	0xffffffff


	//   ....[3]....
        /*0078*/ 	.word	0xffffffff


	//   ....[4]....
        /*007c*/ 	.word	0xffffffff


	//   ....[5]....
        /*0080*/ 	.word	0xffffffff


	//   ....[6]....
        /*0084*/ 	.word	0xffffffff


	//   ....[7]....
        /*0088*/ 	.word	0xffffffff


	//   ....[8]....
        /*008c*/ 	.word	0xffffffff


	//   ....[9]....
        /*0090*/ 	.word	0xffffffff


	//----- nvinfo : EIATTR_COOP_GROUP_INSTR_OFFSETS
	.align		4
.L_107:
        /*0094*/ 	.byte	0x04, 0x28
        /*0096*/ 	.short	(.L_109 - .L_108)


	//   ....[0]....
.L_108:
        /*0098*/ 	.word	0x000002a0


	//   ....[1]....
        /*009c*/ 	.word	0x00000300


	//   ....[2]....
        /*00a0*/ 	.word	0x00000340


	//   ....[3]....
        /*00a4*/ 	.word	0x00000360


	//   ....[4]....
        /*00a8*/ 	.word	0x00000380


	//   ....[5]....
        /*00ac*/ 	.word	0x00000430


	//   ....[6]....
        /*00b0*/ 	.word	0x00000450


	//   ....[7]....
        /*00b4*/ 	.word	0x00000470


	//   ....[8]....
        /*00b8*/ 	.word	0x00000490


	//   ....[9]....
        /*00bc*/ 	.word	0x000004b0


	//----- nvinfo : EIATTR_VRC_CTA_INIT_COUNT
	.align		4
.L_109:
        /*00c0*/ 	.byte	0x02, 0x4a
	.zero		1
	.zero		1


	//----- nvinfo : EIATTR_EXIT_INSTR_OFFSETS
	.align		4
        /*00c4*/ 	.byte	0x04, 0x1c
        /*00c6*/ 	.short	(.L_111 - .L_110)


	//   ....[0]....
.L_110:
        /*00c8*/ 	.word	0x000003c0


	//   ....[1]....
        /*00cc*/ 	.word	0x000004c0


	//   ....[2]....
        /*00d0*/ 	.word	0x00000510


	//----- nvinfo : EIATTR_MAX_THREADS
	.align		4
.L_111:
        /*00d4*/ 	.byte	0x04, 0x05
        /*00d6*/ 	.short	(.L_113 - .L_112)
.L_112:
        /*00d8*/ 	.word	0x00000100
        /*00dc*/ 	.word	0x00000001
        /*00e0*/ 	.word	0x00000001


	//----- nvinfo : EIATTR_CRS_STACK_SIZE
	.align		4
.L_113:
        /*00e4*/ 	.byte	0x04, 0x1e
        /*00e6*/ 	.short	(.L_115 - .L_114)
.L_114:
        /*00e8*/ 	.word	0x00000000


	//----- nvinfo : EIATTR_CBANK_PARAM_SIZE
	.align		4
.L_115:
        /*00ec*/ 	.byte	0x03, 0x19
        /*00ee*/ 	.short	0x0024


	//----- nvinfo : EIATTR_PARAM_CBANK
	.align		4
        /*00f0*/ 	.byte	0x04, 0x0a
        /*00f2*/ 	.short	(.L_117 - .L_116)
	.align		4
.L_116:
        /*00f4*/ 	.word	index@(.nv.constant0._Z26mse_loss_grad_fused_kernelPK6__halfS1_PS_Pfi)
        /*00f8*/ 	.short	0x0380
        /*00fa*/ 	.short	0x0024


	//----- nvinfo : EIATTR_SW_WAR
	.align		4
.L_117:
        /*00fc*/ 	.byte	0x04, 0x36
        /*00fe*/ 	.short	(.L_119 - .L_118)
.L_118:
        /*0100*/ 	.word	0x00000008
.L_119:


//--------------------- .nv.info._Z15mse_grad_kernelPK6__halfS1_PS_i --------------------------
	.section	.nv.info._Z15mse_grad_kernelPK6__halfS1_PS_i,"",@"SHT_CUDA_INFO"
	.sectionflags	@""
	.align	4


	//----- nvinfo : EIATTR_CUDA_API_VERSION
	.align		4
        /*0000*/ 	.byte	0x04, 0x37
        /*0002*/ 	.short	(.L_121 - .L_120)
.L_120:
        /*0004*/ 	.word	0x00000082


	//----- nvinfo : EIATTR_KPARAM_INFO
	.align		4
.L_121:
        /*0008*/ 	.byte	0x04, 0x17
        /*000a*/ 	.short	(.L_123 - .L_122)
.L_122:
        /*000c*/ 	.word	0x00000000
        /*0010*/ 	.short	0x0003
        /*0012*/ 	.short	0x0018
        /*0014*/ 	.byte	0x00, 0xf0, 0x11, 0x00


	//----- nvinfo : EIATTR_KPARAM_INFO
	.align		4
.L_123:
        /*0018*/ 	.byte	0x04, 0x17
        /*001a*/ 	.short	(.L_125 - .L_124)
.L_124:
        /*001c*/ 	.word	0x00000000
        /*0020*/ 	.short	0x0002
        /*0022*/ 	.short	0x0010
        /*0024*/ 	.byte	0x00, 0xf5, 0x21, 0x00


	//----- nvinfo : EIATTR_KPARAM_INFO
	.align		4
.L_125:
        /*0028*/ 	.byte	0x04, 0x17
        /*002a*/ 	.short	(.L_127 - .L_126)
.L_126:
        /*002c*/ 	.word	0x00000000
        /*0030*/ 	.short	0x0001
        /*0032*/ 	.short	0x0008
        /*0034*/ 	.byte	0x00, 0xf5, 0x21, 0x00


	//----- nvinfo : EIATTR_KPARAM_INFO
	.align		4
.L_127:
        /*0038*/ 	.byte	0x04, 0x17
        /*003a*/ 	.short	(.L_129 - .L_128)
.L_128:
        /*003c*/ 	.word	0x00000000
        /*0040*/ 	.short	0x0000
        /*0042*/ 	.short	0x0000
        /*0044*/ 	.byte	0x00, 0xf5, 0x21, 0x00


	//----- nvinfo : EIATTR_SPARSE_MMA_MASK
	.align		4
.L_129:
        /*0048*/ 	.byte	0x03, 0x50
        /*004a*/ 	.short	0x0000


	//----- nvinfo : EIATTR_MAXREG_COUNT
	.align		4
        /*004c*/ 	.byte	0x03, 0x1b
        /*004e*/ 	.short	0x0040


	//----- nvinfo : EIATTR_MERCURY_ISA_VERSION
	.align		4
        /*0050*/ 	.byte	0x03, 0x5f
        /*0052*/ 	.short	0x0101


	//----- nvinfo : EIATTR_VRC_CTA_INIT_COUNT
	.align		4
        /*0054*/ 	.byte	0x02, 0x4a
	.zero		1
	.zero		1


	//----- nvinfo : EIATTR_EXIT_INSTR_OFFSETS
	.align		4
        /*0058*/ 	.byte	0x04, 0x1c
        /*005a*/ 	.short	(.L_131 - .L_130)


	//   ....[0]....
.L_130:
        /*005c*/ 	.word	0x000002c0


	//   ....[1]....
        /*0060*/ 	.word	0x000002e0


	//   ....[2]....
        /*0064*/ 	.word	0x000003d0


	//----- nvinfo : EIATTR_MAX_THREADS
	.align		4
.L_131:
        /*0068*/ 	.byte	0x04, 0x05
        /*006a*/ 	.short	(.L_133 - .L_132)
.L_132:
        /*006c*/ 	.word	0x00000100
        /*0070*/ 	.word	0x00000001
        /*0074*/ 	.word	0x00000001


	//----- nvinfo : EIATTR_CRS_STACK_SIZE
	.align		4
.L_133:
        /*0078*/ 	.byte	0x04, 0x1e
        /*007a*/ 	.short	(.L_135 - .L_134)
.L_134:
        /*007c*/ 	.word	0x00000000


	//----- nvinfo : EIATTR_CBANK_PARAM_SIZE
	.align		4
.L_135:
        /*0080*/ 	.byte	0x03, 0x19
        /*0082*/ 	.short	0x001c


	//----- nvinfo : EIATTR_PARAM_CBANK
	.align		4
        /*0084*/ 	.byte	0x04, 0x0a
        /*0086*/ 	.short	(.L_137 - .L_136)
	.align		4
.L_136:
        /*0088*/ 	.word	index@(.nv.constant0._Z15mse_grad_kernelPK6__halfS1_PS_i)
        /*008c*/ 	.short	0x0380
        /*008e*/ 	.short	0x001c


	//----- nvinfo : EIATTR_SW_WAR
	.align		4
.L_137:
        /*0090*/ 	.byte	0x04, 0x36
        /*0092*/ 	.short	(.L_139 - .L_138)
.L_138:
        /*0094*/ 	.word	0x00000008
.L_139:


//--------------------- .nv.info._Z15mse_loss_kernelPK6__halfS1_Pfi --------------------------
	.section	.nv.info._Z15mse_loss_kernelPK6__halfS1_Pfi,"",@"SHT_CUDA_INFO"
	.sectionflags	@""
	.align	4


	//----- nvinfo : EIATTR_CUDA_API_VERSION
	.align		4
        /*0000*/ 	.byte	0x04, 0x37
        /*0002*/ 	.short	(.L_141 - .L_140)
.L_140:
        /*0004*/ 	.word	0x00000082


	//----- nvinfo : EIATTR_KPARAM_INFO
	.align		4
.L_141:
        /*0008*/ 	.byte	0x04, 0x17
        /*000a*/ 	.short	(.L_143 - .L_142)
.L_142:
        /*000c*/ 	.word	0x00000000
        /*0010*/ 	.short	0x0003
        /*0012*/ 	.short	0x0018
        /*0014*/ 	.byte	0x00, 0xf0, 0x11, 0x00


	//----- nvinfo : EIATTR_KPARAM_INFO
	.align		4
.L_143:
        /*0018*/ 	.byte	0x04, 0x17
        /*001a*/ 	.short	(.L_145 - .L_144)
.L_144:
        /*001c*/ 	.word	0x00000000
        /*0020*/ 	.short	0x0002
        /*0022*/ 	.short	0x0010
        /*0024*/ 	.byte	0x00, 0xf5, 0x21, 0x00


	//----- nvinfo : EIATTR_KPARAM_INFO
	.align		4
.L_145:
        /*0028*/ 	.byte	0x04, 0x17
        /*002a*/ 	.short	(.L_147 - .L_146)
.L_146:
        /*002c*/ 	.word	0x00000000
        /*0030*/ 	.short	0x0001
        /*0032*/ 	.short	0x0008
        /*0034*/ 	.byte	0x00, 0xf5, 0x21, 0x00


	//----- nvinfo : EIATTR_KPARAM_INFO
	.align		4
.L_147:
        /*0038*/ 	.byte	0x04, 0x17
        /*003a*/ 	.short	(.L_149 - .L_148)
.L_148:
        /*003c*/ 	.word	0x00000000
        /*0040*/ 	.short	0x0000
        /*0042*/ 	.short	0x0000
        /*0044*/ 	.byte	0x00, 0xf5, 0x21, 0x00


	//----- nvinfo : EIATTR_SPARSE_MMA_MASK
	.align		4
.L_149:
        /*0048*/ 	.byte	0x03, 0x50
        /*004a*/ 	.short	0x0000


	//----- nvinfo : EIATTR_MAXREG_COUNT
	.align		4
        /*004c*/ 	.byte	0x03, 0x1b
        /*004e*/ 	.short	0x0040


	//----- nvinfo : EIATTR_NUM_BARRIERS
	.align		4
        /*0050*/ 	.byte	0x02, 0x4c
        /*0052*/ 	.byte	0x01
	.zero		1


	//----- nvinfo : EIATTR_MERCURY_ISA_VERSION
	.align		4
        /*0054*/ 	.byte	0x03, 0x5f
        /*0056*/ 	.short	0x0101


	//----- nvinfo : EIATTR_COOP_GROUP_MASK_REGIDS
	.align		4
        /*0058*/ 	.byte	0x04, 0x29
        /*005a*/ 	.short	(.L_151 - .L_150)


	//   ....[0]....
.L_150:
        /*005c*/ 	.word	0xffffffff


	//   ....[1]....
        /*0060*/ 	.word	0xffffffff


	//   ....[2]....
        /*0064*/ 	.word	0xffffffff


	//   ....[3]....
        /*0068*/ 	.word	0xffffffff


	//   ....[4]....
        /*006c*/ 	.word	0xffffffff


	//   ....[5]....
        /*0070*/ 	.word	0xffffffff


	//   ....[6]....
        /*0074*/ 	.word	0xffffffff


	//   ....[7]....
        /*0078*/ 	.word	0xffffffff


	//   ....[8]....
        /*007c*/ 	.word	0xffffffff


	//   ....[9]....
        /*0080*/ 	.word	0xffffffff


	//----- nvinfo : EIATTR_COOP_GROUP_INSTR_OFFSETS
	.align		4
.L_151:
        /*0084*/ 	.byte	0x04, 0x28
        /*0086*/ 	.short	(.L_153 - .L_152)


	//   ....[0]....
.L_152:
        /*0088*/ 	.word	0x000001d0


	//   ....[1]....
        /*008c*/ 	.word	0x00000230


	//   ....[2]....
        /*0090*/ 	.word	0x00000270


	//   ....[3]....
        /*0094*/ 	.word	0x00000290


	//   ....[4]....
        /*0098*/ 	.word	0x000002b0


	//   ....[5]....
        /*009c*/ 	.word	0x00000360


	//   ....[6]....
        /*00a0*/ 	.word	0x00000380


	//   ....[7]....
        /*00a4*/ 	.word	0x000003a0


	//   ....[8]....
        /*00a8*/ 	.word	0x000003c0


	//   ....[9]....
        /*00ac*/ 	.word	0x000003e0


	//----- nvinfo : EIATTR_VRC_CTA_INIT_COUNT
	.align		4
.L_153:
        /*00b0*/ 	.byte	0x02, 0x4a
	.zero		1
	.zero		1


	//----- nvinfo : EIATTR_EXIT_INSTR_OFFSETS
	.align		4
        /*00b4*/ 	.byte	0x04, 0x1c
        /*00b6*/ 	.short	(.L_155 - .L_154)


	//   ....[0]....
.L_154:
        /*00b8*/ 	.word	0x000002f0


	//   ....[1]....
        /*00bc*/ 	.word	0x000003f0


	//   ....[2]....
        /*00c0*/ 	.word	0x00000430


	//----- nvinfo : EIATTR_MAX_THREADS
	.align		4
.L_155:
        /*00c4*/ 	.byte	0x04, 0x05
        /*00c6*/ 	.short	(.L_157 - .L_156)
.L_156:
        /*00c8*/ 	.word	0x00000100
        /*00cc*/ 	.word	0x00000001
        /*00d0*/ 	.word	0x00000001


	//----- nvinfo : EIATTR_CRS_STACK_SIZE
	.align		4
.L_157:
        /*00d4*/ 	.byte	0x04, 0x1e
        /*00d6*/ 	.short	(.L_159 - .L_158)
.L_158:
        /*00d8*/ 	.word	0x00000000


	//----- nvinfo : EIATTR_CBANK_PARAM_SIZE
	.align		4
.L_159:
        /*00dc*/ 	.byte	0x03, 0x19
        /*00de*/ 	.short	0x001c


	//----- nvinfo : EIATTR_PARAM_CBANK
	.align		4
        /*00e0*/ 	.byte	0x04, 0x0a
        /*00e2*/ 	.short	(.L_161 - .L_160)
	.align		4
.L_160:
        /*00e4*/ 	.word	index@(.nv.constant0._Z15mse_loss_kernelPK6__halfS1_Pfi)
        /*00e8*/ 	.short	0x0380
        /*00ea*/ 	.short	0x001c


	//----- nvinfo : EIATTR_SW_WAR
	.align		4
.L_161:
        /*00ec*/ 	.byte	0x04, 0x36
        /*00ee*/ 	.short	(.L_163 - .L_162)
.L_162:
        /*00f0*/ 	.word	0x00000008
.L_163:


//--------------------- .nv.info._Z26upsample2d_backward_kernelPK6__halfPS_iiii --------------------------
	.section	.nv.info._Z26upsample2d_backward_kernelPK6__halfPS_iiii,"",@"SHT_CUDA_INFO"
	.sectionflags	@""
	.align	4


	//----- nvinfo : EIATTR_CUDA_API_VERSION
	.align		4
        /*0000*/ 	.byte	0x04, 0x37
        /*0002*/ 	.short	(.L_165 - .L_164)
.L_164:
        /*0004*/ 	.word	0x00000082


	//----- nvinfo : EIATTR_KPARAM_INFO
	.align		4
.L_165:
        /*0008*/ 	.byte	0x04, 0x17
        /*000a*/ 	.short	(.L_167 - .L_166)
.L_166:
        /*000c*/ 	.word	0x00000000
        /*0010*/ 	.short	0x0005
        /*0012*/ 	.short	0x001c
        /*0014*/ 	.byte	0x00, 0xf0, 0x11, 0x00


	//----- nvinfo : EIATTR_KPARAM_INFO
	.align		4
.L_167:
        /*0018*/ 	.byte	0x04, 0x17
        /*001a*/ 	.short	(.L_169 - .L_168)
.L_168:
        /*001c*/ 	.word	0x00000000
        /*0020*/ 	.short	0x0004
        /*0022*/ 	.short	0x0018
        /*0024*/ 	.byte	0x00, 0xf0, 0x11, 0x00


	//----- nvinfo : EIATTR_KPARAM_INFO
	.align		4
.L_169:
        /*0028*/ 	.byte	0x04, 0x17
        /*002a*/ 	.short	(.L_171 - .L_170)
.L_170:
        /*002c*/ 	.word	0x00000000
        /*0030*/ 	.short	0x0003
        /*0032*/ 	.short	0x0014
        /*0034*/ 	.byte	0x00, 0xf0, 0x11, 0x00


	//----- nvinfo : EIATTR_KPARAM_INFO
	.align		4
.L_171:
        /*0038*/ 	.byte	0x04, 0x17
        /*003a*/ 	.short	(.L_173 - .L_172)
.L_172:
        /*003c*/ 	.word	0x00000000
        /*0040*/ 	.short	0x0002
        /*0042*/ 	.short	0x0010
        /*0044*/ 	.byte	0x00, 0xf0, 0x11, 0x00


	//----- nvinfo : EIATTR_KPARAM_INFO
	.align		4
.L_173:
        /*0048*/ 	.byte	0x04, 0x17
        /*004a*/ 	.short	(.L_175 - .L_174)
.L_174:
        /*004c*/ 	.word	0x00000000
        /*0050*/ 	.short	0x0001
        /*0052*/ 	.short	0x0008
        /*0054*/ 	.byte	0x00, 0xf5, 0x21, 0x00


	//----- nvinfo : EIATTR_KPARAM_INFO
	.align		4
.L_175:
        /*0058*/ 	.byte	0x04, 0x17
        /*005a*/ 	.short	(.L_177 - .L_176)
.L_176:
        /*005c*/ 	.word	0x00000000
        /*0060*/ 	.short	0x0000
        /*0062*/ 	.short	0x0000
        /*0064*/ 	.byte	0x00, 0xf5, 0x21, 0x00


	//----- nvinfo : EIATTR_SPARSE_MMA_MASK
	.align		4
.L_177:
        /*0068*/ 	.byte	0x03, 0x50
        /*006a*/ 	.short	0x0000


	//----- nvinfo : EIATTR_MAXREG_COUNT
	.align		4
        /*006c*/ 	.byte	0x03, 0x1b
        /*006e*/ 	.short	0x0040


	//----- nvinfo : EIATTR_MERCURY_ISA_VERSION
	.align		4
        /*0070*/ 	.byte	0x03, 0x5f
        /*0072*/ 	.short	0x0101


	//----- nvinfo : EIATTR_VRC_CTA_INIT_COUNT
	.align		4
        /*0074*/ 	.byte	0x02, 0x4a
	.zero		1
	.zero		1


	//----- nvinfo : EIATTR_EXIT_INSTR_OFFSETS
	.align		4
        /*0078*/ 	.byte	0x04, 0x1c
        /*007a*/ 	.short	(.L_179 - .L_178)


	//   ....[0]....
.L_178:
        /*007c*/ 	.word	0x000000b0


	//   ....[1]....
        /*0080*/ 	.word	0x00000780


	//----- nvinfo : EIATTR_MAX_THREADS
	.align		4
.L_179:
        /*0084*/ 	.byte	0x04, 0x05
        /*0086*/ 	.short	(.L_181 - .L_180)
.L_180:
        /*0088*/ 	.word	0x00000100
        /*008c*/ 	.word	0x00000001
        /*0090*/ 	.word	0x00000001


	//----- nvinfo : EIATTR_CBANK_PARAM_SIZE
	.align		4
.L_181:
        /*0094*/ 	.byte	0x03, 0x19
        /*0096*/ 	.short	0x0020


	//----- nvinfo : EIATTR_PARAM_CBANK
	.align		4
        /*0098*/ 	.byte	0x04, 0x0a
        /*009a*/ 	.short	(.L_183 - .L_182)
	.align		4
.L_182:
        /*009c*/ 	.word	index@(.nv.constant0._Z26upsample2d_backward_kernelPK6__halfPS_iiii)
        /*00a0*/ 	.short	0x0380
        /*00a2*/ 	.short	0x0020


	//----- nvinfo : EIATTR_SW_WAR
	.align		4
.L_183:
        /*00a4*/ 	.byte	0x04, 0x36
        /*00a6*/ 	.short	(.L_185 - .L_184)
.L_184:
        /*00a8*/ 	.word	0x00000008
.L_185:


//--------------------- .nv.info._Z30upsample2d_forward_fast_kernelPK6__halfPS_iiii --------------------------
	.section	.nv.info._Z30upsample2d_forward_fast_kernelPK6__halfPS_iiii,"",@"SHT_CUDA_INFO"
	.sectionflags	@""
	.align	4


	//----- nvinfo : EIATTR_CUDA_API_VERSION
	.align		4
        /*0000*/ 	.byte	0x04, 0x37
        /*0002*/ 	.short	(.L_187 - .L_186)
.L_186:
        /*0004*/ 	.word	0x00000082


	//----- nvinfo : EIATTR_KPARAM_INFO
	.align		4
.L_187:
        /*0008*/ 	.byte	0x04, 0x17
        /*000a*/ 	.short	(.L_189 - .L_188)
.L_188:
        /*000c*/ 	.word	0x00000000
        /*0010*/ 	.short	0x0005
        /*0012*/ 	.short	0x001c
        /*0014*/ 	.byte	0x00, 0xf0, 0x11, 0x00


	//----- nvinfo : EIATTR_KPARAM_INFO
	.align		4
.L_189:
        /*0018*/ 	.byte	0x04, 0x17
        /*001a*/ 	.short	(.L_191 - .L_190)
.L_190:
        /*001c*/ 	.word	0x00000000
        /*0020*/ 	.short	0x0004
        /*0022*/ 	.short	0x0018
        /*0024*/ 	.byte	0x00, 0xf0, 0x11, 0x00


	//----- nvinfo : EIATTR_KPARAM_INFO
	.align		4
.L_191:
        /*0028*/ 	.byte	0x04, 0x17
        /*002a*/ 	.short	(.L_193 - .L_192)
.L_192:
        /*002c*/ 	.word	0x00000000
        /*0030*/ 	.short	0x0003
        /*0032*/ 	.short	0x0014
        /*0034*/ 	.byte	0x00, 0xf0, 0x11, 0x00


	//----- nvinfo : EIATTR_KPARAM_INFO
	.align		4
.L_193:
        /*0038*/ 	.byte	0x04, 0x17
        /*003a*/ 	.short	(.L_195 - .L_194)
.L_194:
        /*003c*/ 	.word	0x00000000
        /*0040*/ 	.short	0x0002
        /*0042*/ 	.short	0x0010
        /*0044*/ 	.byte	0x00, 0xf0, 0x11, 0x00


	//----- nvinfo : EIATTR_KPARAM_INFO
	.align		4
.L_195:
        /*0048*/ 	.byte	0x04, 0x17
        /*004a*/ 	.short	(.L_197 - .L_196)
.L_196:
        /*004c*/ 	.word	0x00000000
        /*0050*/ 	.short	0x0001
        /*0052*/ 	.short	0x0008
        /*0054*/ 	.byte	0x00, 0xf5, 0x21, 0x00


	//----- nvinfo : EIATTR_KPARAM_INFO
	.align		4
.L_197:
        /*0058*/ 	.byte	0x04, 0x17
        /*005a*/ 	.short	(.L_199 - .L_198)
.L_198:
        /*005c*/ 	.word	0x00000000
        /*0060*/ 	.short	0x0000
        /*0062*/ 	.short	0x0000
        /*0064*/ 	.byte	0x00, 0xf5, 0x21, 0x00


	//----- nvinfo : EIATTR_SPARSE_MMA_MASK
	.align		4
.L_199:
        /*0068*/ 	.byte	0x03, 0x50
        /*006a*/ 	.short	0x0000


	//----- nvinfo : EIATTR_MAXREG_COUNT
	.align		4
        /*006c*/ 	.byte	0x03, 0x1b
        /*006e*/ 	.short	0x0040


	//----- nvinfo : EIATTR_MERCURY_ISA_VERSION
	.align		4
        /*0070*/ 	.byte	0x03, 0x5f
        /*0072*/ 	.short	0x0101


	//----- nvinfo : EIATTR_VRC_CTA_INIT_COUNT
	.align		4
        /*0074*/ 	.byte	0x02, 0x4a
	.zero		1
	.zero		1


	//----- nvinfo : EIATTR_EXIT_INSTR_OFFSETS
	.align		4
        /*0078*/ 	.byte	0x04, 0x1c
        /*007a*/ 	.short	(.L_201 - .L_200)


	//   ....[0]....
.L_200:
        /*007c*/ 	.word	0x000000b0


	//   ....[1]....
        /*0080*/ 	.word	0x000006e0


	//----- nvinfo : EIATTR_MAX_THREADS
	.align		4
.L_201:
        /*0084*/ 	.byte	0x04, 0x05
        /*0086*/ 	.short	(.L_203 - .L_202)
.L_202:
        /*0088*/ 	.word	0x00000100
        /*008c*/ 	.word	0x00000001
        /*0090*/ 	.word	0x00000001


	//----- nvinfo : EIATTR_CBANK_PARAM_SIZE
	.align		4
.L_203:
        /*0094*/ 	.byte	0x03, 0x19
        /*0096*/ 	.short	0x0020


	//----- nvinfo : EIATTR_PARAM_CBANK
	.align		4
        /*0098*/ 	.byte	0x04, 0x0a
        /*009a*/ 	.short	(.L_205 - .L_204)
	.align		4
.L_204:
        /*009c*/ 	.word	index@(.nv.constant0._Z30upsample2d_forward_fast_kernelPK6__halfPS_iiii)
        /*00a0*/ 	.short	0x0380
        /*00a2*/ 	.short	0x0020


	//----- nvinfo : EIATTR_SW_WAR
	.align		4
.L_205:
        /*00a4*/ 	.byte	0x04, 0x36
        /*00a6*/ 	.short	(.L_207 - .L_206)
.L_206:
        /*00a8*/ 	.word	0x00000008
.L_207:


//--------------------- .nv.info._Z25upsample2d_forward_kernelPK6__halfPS_iiii --------------------------
	.section	.nv.info._Z25upsample2d_forward_kernelPK6__halfPS_iiii,"",@"SHT_CUDA_INFO"
	.sectionflags	@""
	.align	4


	//----- nvinfo : EIATTR_CUDA_API_VERSION
	.align		4
        /*0000*/ 	.byte	0x04, 0x37
        /*0002*/ 	.short	(.L_209 - .L_208)
.L_208:
        /*0004*/ 	.word	0x00000082


	//----- nvinfo : EIATTR_KPARAM_INFO
	.align		4
.L_209:
        /*0008*/ 	.byte	0x04, 0x17
        /*000a*/ 	.short	(.L_211 - .L_210)
.L_210:
        /*000c*/ 	.word	0x00000000
        /*0010*/ 	.short	0x0005
        /*0012*/ 	.short	0x001c
        /*0014*/ 	.byte	0x00, 0xf0, 0x11, 0x00


	//----- nvinfo : EIATTR_KPARAM_INFO
	.align		4
.L_211:
        /*0018*/ 	.byte	0x04, 0x17
        /*001a*/ 	.short	(.L_213 - .L_212)
.L_212:
        /*001c*/ 	.word	0x00000000
        /*0020*/ 	.short	0x0004
        /*0022*/ 	.short	0x0018
        /*0024*/ 	.byte	0x00, 0xf0, 0x11, 0x00


	//----- nvinfo : EIATTR_KPARAM_INFO
	.align		4
.L_213:
        /*0028*/ 	.byte	0x04, 0x17
        /*002a*/ 	.short	(.L_215 - .L_214)
.L_214:
        /*002c*/ 	.word	0x00000000
        /*0030*/ 	.short	0x0003
        /*0032*/ 	.short	0x0014
        /*0034*/ 	.byte	0x00, 0xf0, 0x11, 0x00


	//----- nvinfo : EIATTR_KPARAM_INFO
	.align		4
.L_215:
        /*0038*/ 	.byte	0x04, 0x17
        /*003a*/ 	.short	(.L_217 - .L_216)
.L_216:
        /*003c*/ 	.word	0x00000000
        /*0040*/ 	.short	0x0002
        /*0042*/ 	.short	0x0010
        /*0044*/ 	.byte	0x00, 0xf0, 0x11, 0x00


	//----- nvinfo : EIATTR_KPARAM_INFO
	.align		4
.L_217:
        /*0048*/ 	.byte	0x04, 0x17
        /*004a*/ 	.short	(.L_219 - .L_218)
.L_218:
        /*004c*/ 	.word	0x00000000
        /*0050*/ 	.short	0x0001
        /*0052*/ 	.short	0x0008
        /*0054*/ 	.byte	0x00, 0xf5, 0x21, 0x00


	//----- nvinfo : EIATTR_KPARAM_INFO
	.align		4
.L_219:
        /*0058*/ 	.byte	0x04, 0x17
        /*005a*/ 	.short	(.L_221 - .L_220)
.L_220:
        /*005c*/ 	.word	0x00000000
        /*0060*/ 	.short	0x0000
        /*0062*/ 	.short	0x0000
        /*0064*/ 	.byte	0x00, 0xf5, 0x21, 0x00


	//----- nvinfo : EIATTR_SPARSE_MMA_MASK
	.align		4
.L_221:
        /*0068*/ 	.byte	0x03, 0x50
        /*006a*/ 	.short	0x0000


	//----- nvinfo : EIATTR_MAXREG_COUNT
	.align		4
        /*006c*/ 	.byte	0x03, 0x1b
        /*006e*/ 	.short	0x0040


	//----- nvinfo : EIATTR_MERCURY_ISA_VERSION
	.align		4
        /*0070*/ 	.byte	0x03, 0x5f
        /*0072*/ 	.short	0x0101


	//----- nvinfo : EIATTR_VRC_CTA_INIT_COUNT
	.align		4
        /*0074*/ 	.byte	0x02, 0x4a
	.zero		1
	.zero		1


	//----- nvinfo : EIATTR_EXIT_INSTR_OFFSETS
	.align		4
        /*0078*/ 	.byte	0x04, 0x1c
        /*007a*/ 	.short	(.L_223 - .L_222)


	//   ....[0]....
.L_222:
        /*007c*/ 	.word	0x000000d0


	//   ....[1]....
        /*0080*/ 	.word	0x000006f0


	//----- nvinfo : EIATTR_MAX_THREADS
	.align		4
.L_223:
        /*0084*/ 	.byte	0x04, 0x05
        /*0086*/ 	.short	(.L_225 - .L_224)
.L_224:
        /*0088*/ 	.word	0x00000100
        /*008c*/ 	.word	0x00000001
        /*0090*/ 	.word	0x00000001


	//----- nvinfo : EIATTR_CBANK_PARAM_SIZE
	.align		4
.L_225:
        /*0094*/ 	.byte	0x03, 0x19
        /*0096*/ 	.short	0x0020


	//----- nvinfo : EIATTR_PARAM_CBANK
	.align		4
        /*0098*/ 	.byte	0x04, 0x0a
        /*009a*/ 	.short	(.L_227 - .L_226)
	.align		4
.L_226:
        /*009c*/ 	.word	index@(.nv.constant0._Z25upsample2d_forward_kernelPK6__halfPS_iiii)
        /*00a0*/ 	.short	0x0380
        /*00a2*/ 	.short	0x0020


	//----- nvinfo : EIATTR_SW_WAR
	.align		4
.L_227:
        /*00a4*/ 	.byte	0x04, 0x36
        /*00a6*/ 	.short	(.L_229 - .L_228)
.L_228:
        /*00a8*/ 	.word	0x00000008
.L_229:


//--------------------- .nv.info._Z11zero_kernelP6__halfi --------------------------
	.section	.nv.info._Z11zero_kernelP6__halfi,"",@"SHT_CUDA_INFO"
	.sectionflags	@""
	.align	4


	//----- nvinfo : EIATTR_CUDA_API_VERSION
	.align		4
        /*0000*/ 	.byte	0x04, 0x37
        /*0002*/ 	.short	(.L_231 - .L_230)
.L_230:
        /*0004*/ 	.word	0x00000082


	//----- nvinfo : EIATTR_KPARAM_INFO
	.align		4
.L_231:
        /*0008*/ 	.byte	0x04, 0x17
        /*000a*/ 	.short	(.L_233 - .L_232)
.L_232:
        /*000c*/ 	.word	0x00000000
        /*0010*/ 	.short	0x0001
        /*0012*/ 	.short	0x0008
        /*0014*/ 	.byte	0x00, 0xf0, 0x11, 0x00


	//----- nvinfo : EIATTR_KPARAM_INFO
	.align		4
.L_233:
        /*0018*/ 	.byte	0x04, 0x17
        /*001a*/ 	.short	(.L_235 - .L_234)
.L_234:
        /*001c*/ 	.word	0x00000000
        /*0020*/ 	.short	0x0000
        /*0022*/ 	.short	0x0000
        /*0024*/ 	.byte	0x00, 0xf5, 0x21, 0x00


	//----- nvinfo : EIATTR_SPARSE_MMA_MASK
	.align		4
.L_235:
        /*0028*/ 	.byte	0x03, 0x50
        /*002a*/ 	.short	0x0000


	//----- nvinfo : EIATTR_MAXREG_COUNT
	.align		4
        /*002c*/ 	.byte	0x03, 0x1b
        /*002e*/ 	.short	0x0040


	//----- nvinfo : EIATTR_MERCURY_ISA_VERSION
	.align		4
        /*0030*/ 	.byte	0x03, 0x5f
        /*0032*/ 	.short	0x0101


	//----- nvinfo : EIATTR_VRC_CTA_INIT_COUNT
	.align		4
        /*0034*/ 	.byte	0x02, 0x4a
	.zero		1
	.zero		1


	//----- nvinfo : EIATTR_EXIT_INSTR_OFFSETS
	.align		4
        /*0038*/ 	.byte	0x04, 0x1c
        /*003a*/ 	.short	(.L_237 - .L_236)


	//   ....[0]....
.L_236:
        /*003c*/ 	.word	0x000000d0


	//   ....[1]....
        /*0040*/ 	.word	0x000000f0


	//   ....[2]....
        /*0044*/ 	.word	0x00000130


	//----- nvinfo : EIATTR_MAX_THREADS
	.align		4
.L_237:
        /*0048*/ 	.byte	0x04, 0x05
        /*004a*/ 	.short	(.L_239 - .L_238)
.L_238:
        /*004c*/ 	.word	0x00000100
        /*0050*/ 	.word	0x00000001
        /*0054*/ 	.word	0x00000001


	//----- nvinfo : EIATTR_CBANK_PARAM_SIZE
	.align		4
.L_239:
        /*0058*/ 	.byte	0x03, 0x19
        /*005a*/ 	.short	0x000c


	//----- nvinfo : EIATTR_PARAM_CBANK
	.align		4
        /*005c*/ 	.byte	0x04, 0x0a
        /*005e*/ 	.short	(.L_241 - .L_240)
	.align		4
.L_240:
        /*0060*/ 	.word	index@(.nv.constant0._Z11zero_kernelP6__halfi)
        /*0064*/ 	.short	0x0380
        /*0066*/ 	.short	0x000c


	//----- nvinfo : EIATTR_SW_WAR
	.align		4
.L_241:
        /*0068*/ 	.byte	0x04, 0x36
        /*006a*/ 	.short	(.L_243 - .L_242)
.L_242:
        /*006c*/ 	.word	0x00000008
.L_243:


//--------------------- .nv.info._Z25maxpool2d_backward_kernelPK6__halfPKaPS_iiii --------------------------
	.section	.nv.info._Z25maxpool2d_backward_kernelPK6__halfPKaPS_iiii,"",@"SHT_CUDA_INFO"
	.sectionflags	@""
	.align	4


	//----- nvinfo : EIATTR_CUDA_API_VERSION
	.align		4
        /*0000*/ 	.byte	0x04, 0x37
        /*0002*/ 	.short	(.L_245 - .L_244)
.L_244:
        /*0004*/ 	.word	0x00000082


	//----- nvinfo : EIATTR_KPARAM_INFO
	.align		4
.L_245:
        /*0008*/ 	.byte	0x04, 0x17
        /*000a*/ 	.short	(.L_247 - .L_246)
.L_246:
        /*000c*/ 	.word	0x00000000
        /*0010*/ 	.short	0x0006
        /*0012*/ 	.short	0x0024
        /*0014*/ 	.byte	0x00, 0xf0, 0x11, 0x00


	//----- nvinfo : EIATTR_KPARAM_INFO
	.align		4
.L_247:
        /*0018*/ 	.byte	0x04, 0x17
        /*001a*/ 	.short	(.L_249 - .L_248)
.L_248:
        /*001c*/ 	.word	0x00000000
        /*0020*/ 	.short	0x0005
        /*0022*/ 	.short	0x0020
        /*0024*/ 	.byte	0x00, 0xf0, 0x11, 0x00


	//----- nvinfo : EIATTR_KPARAM_INFO
	.align		4
.L_249:
        /*0028*/ 	.byte	0x04, 0x17
        /*002a*/ 	.short	(.L_251 - .L_250)
.L_250:
        /*002c*/ 	.word	0x00000000
        /*0030*/ 	.short	0x0004
        /*0032*/ 	.short	0x001c
        /*0034*/ 	.byte	0x00, 0xf0, 0x11, 0x00


	//----- nvinfo : EIATTR_KPARAM_INFO
	.align		4
.L_251:
        /*0038*/ 	.byte	0x04, 0x17
        /*003a*/ 	.short	(.L_253 - .L_252)
.L_252:
        /*003c*/ 	.word	0x00000000
        /*0040*/ 	.short	0x0003
        /*0042*/ 	.short	0x0018
        /*0044*/ 	.byte	0x00, 0xf0, 0x11, 0x00


	//----- nvinfo : EIATTR_KPARAM_INFO
	.align		4
.L_253:
        /*0048*/ 	.byte	0x04, 0x17
        /*004a*/ 	.short	(.L_255 - .L_254)
.L_254:
        /*004c*/ 	.word	0x00000000
        /*0050*/ 	.short	0x0002
        /*0052*/ 	.short	0x0010
        /*0054*/ 	.byte	0x00, 0xf5, 0x21, 0x00


	//----- nvinfo : EIATTR_KPARAM_INFO
	.align		4
.L_255:
        /*0058*/ 	.byte	0x04, 0x17
        /*005a*/ 	.short	(.L_257 - .L_256)
.L_256:
        /*005c*/ 	.word	0x00000000
        /*0060*/ 	.short	0x0001
        /*0062*/ 	.short	0x0008
        /*0064*/ 	.byte	0x00, 0xf5, 0x21, 0x00


	//----- nvinfo : EIATTR_KPARAM_INFO
	.align		4
.L_257:
        /*0068*/ 	.byte	0x04, 0x17
        /*006a*/ 	.short	(.L_259 - .L_258)
.L_258:
        /*006c*/ 	.word	0x00000000
        /*0070*/ 	.short	0x0000
        /*0072*/ 	.short	0x0000
        /*0074*/ 	.byte	0x00, 0xf5, 0x21, 0x00


	//----- nvinfo : EIATTR_SPARSE_MMA_MASK
	.align		4
.L_259:
        /*0078*/ 	.byte	0x03, 0x50
        /*007a*/ 	.short	0x0000


	//----- nvinfo : EIATTR_MAXREG_COUNT
	.align		4
        /*007c*/ 	.byte	0x03, 0x1b
        /*007e*/ 	.short	0x0040


	//----- nvinfo : EIATTR_MERCURY_ISA_VERSION
	.align		4
        /*0080*/ 	.byte	0x03, 0x5f
        /*0082*/ 	.short	0x0101


	//----- nvinfo : EIATTR_VRC_CTA_INIT_COUNT
	.align		4
        /*0084*/ 	.byte	0x02, 0x4a
	.zero		1
	.zero		1


	//----- nvinfo : EIATTR_EXIT_INSTR_OFFSETS
	.align		4
        /*0088*/ 	.byte	0x04, 0x1c
        /*008a*/ 	.short	(.L_261 - .L_260)


	//   ....[0]....
.L_260:
        /*008c*/ 	.word	0x000000f0


	//   ....[1]....
        /*0090*/ 	.word	0x00000820


	//----- nvinfo : EIATTR_MAX_THREADS
	.align		4
.L_261:
        /*0094*/ 	.byte	0x04, 0x05
        /*0096*/ 	.short	(.L_263 - .L_262)
.L_262:
        /*0098*/ 	.word	0x00000100
        /*009c*/ 	.word	0x00000001
        /*00a0*/ 	.word	0x00000001


	//----- nvinfo : EIATTR_CRS_STACK_SIZE
	.align		4
.L_263:
        /*00a4*/ 	.byte	0x04, 0x1e
        /*00a6*/ 	.short	(.L_265 - .L_264)
.L_264:
        /*00a8*/ 	.word	0x00000000


	//----- nvinfo : EIATTR_CBANK_PARAM_SIZE
	.align		4
.L_265:
        /*00ac*/ 	.byte	0x03, 0x19
        /*00ae*/ 	.short	0x0028


	//----- nvinfo : EIATTR_PARAM_CBANK
	.align		4
        /*00b0*/ 	.byte	0x04, 0x0a
        /*00b2*/ 	.short	(.L_267 - .L_266)
	.align		4
.L_266:
        /*00b4*/ 	.word	index@(.nv.constant0._Z25maxpool2d_backward_kernelPK6__halfPKaPS_iiii)
        /*00b8*/ 	.short	0x0380
        /*00ba*/ 	.short	0x0028


	//----- nvinfo : EIATTR_SW_WAR
	.align		4
.L_267:
        /*00bc*/ 	.byte	0x04, 0x36
        /*00be*/ 	.short	(.L_269 - .L_268)
.L_268:
        /*00c0*/ 	.word	0x00000008
.L_269:


//--------------------- .nv.info._Z28maxpool2d_forward_vec_kernelPK6__halfPS_Paiiii --------------------------
	.section	.nv.info._Z28maxpool2d_forward_vec_kernelPK6__halfPS_Paiiii,"",@"SHT_CUDA_INFO"
	.sectionflags	@""
	.align	4


	//----- nvinfo : EIATTR_CUDA_API_VERSION
	.align		4
        /*0000*/ 	.byte	0x04, 0x37
        /*0002*/ 	.short	(.L_271 - .L_270)
.L_270:
        /*0004*/ 	.word	0x00000082


	//----- nvinfo : EIATTR_KPARAM_INFO
	.align		4
.L_271:
        /*0008*/ 	.byte	0x04, 0x17
        /*000a*/ 	.short	(.L_273 - .L_272)
.L_272:
        /*000c*/ 	.word	0x00000000
        /*0010*/ 	.short	0x0006
        /*0012*/ 	.short	0x0024
        /*0014*/ 	.byte	0x00, 0xf0, 0x11, 0x00


	//----- nvinfo : EIATTR_KPARAM_INFO
	.align		4
.L_273:
        /*0018*/ 	.byte	0x04, 0x17
        /*001a*/ 	.short	(.L_275 - .L_274)
.L_274:
        /*001c*/ 	.word	0x00000000
        /*0020*/ 	.short	0x0005
        /*0022*/ 	.short	0x0020
        /*0024*/ 	.byte	0x00, 0xf0, 0x11, 0x00


	//----- nvinfo : EIATTR_KPARAM_INFO
	.align		4
.L_275:
        /*0028*/ 	.byte	0x04, 0x17
        /*002a*/ 	.short	(.L_277 - .L_276)
.L_276:
        /*002c*/ 	.word	0x00000000
        /*0030*/ 	.short	0x0004
        /*0032*/ 	.short	0x001c
        /*0034*/ 	.byte	0x00, 0xf0, 0x11, 0x00


	//----- nvinfo : EIATTR_KPARAM_INFO
	.align		4
.L_277:
        /*0038*/ 	.byte	0x04, 0x17
        /*003a*/ 	.short	(.L_279 - .L_278)
.L_278:
        /*003c*/ 	.word	0x00000000
        /*0040*/ 	.short	0x0003
        /*0042*/ 	.short	0x0018
        /*0044*/ 	.byte	0x00, 0xf0, 0x11, 0x00


	//----- nvinfo : EIATTR_KPARAM_INFO
	.align		4
.L_279:
        /*0048*/ 	.byte	0x04, 0x17
        /*004a*/ 	.short	(.L_281 - .L_280)
.L_280:
        /*004c*/ 	.word	0x00000000
        /*0050*/ 	.short	0x0002
        /*0052*/ 	.short	0x0010
        /*0054*/ 	.byte	0x00, 0xf5, 0x21, 0x00


	//----- nvinfo : EIATTR_KPARAM_INFO
	.align		4
.L_281:
        /*0058*/ 	.byte	0x04, 0x17
        /*005a*/ 	.short	(.L_283 - .L_282)
.L_282:
        /*005c*/ 	.word	0x00000000
        /*0060*/ 	.short	0x0001
        /*0062*/ 	.short	0x0008
        /*0064*/ 	.byte	0x00, 0xf5, 0x21, 0x00


	//----- nvinfo : EIATTR_KPARAM_INFO
	.align		4
.L_283:
        /*0068*/ 	.byte	0x04, 0x17
        /*006a*/ 	.short	(.L_285 - .L_284)
.L_284:
        /*006c*/ 	.word	0x00000000
        /*0070*/ 	.short	0x0000
        /*0072*/ 	.short	0x0000
        /*0074*/ 	.byte	0x00, 0xf5, 0x21, 0x00


	//----- nvinfo : EIATTR_SPARSE_MMA_MASK
	.align		4
.L_285:
        /*0078*/ 	.byte	0x03, 0x50
        /*007a*/ 	.short	0x0000


	//----- nvinfo : EIATTR_MAXREG_COUNT
	.align		4
        /*007c*/ 	.byte	0x03, 0x1b
        /*007e*/ 	.short	0x0040


	//----- nvinfo : EIATTR_MERCURY_ISA_VERSION
	.align		4
        /*0080*/ 	.byte	0x03, 0x5f
        /*0082*/ 	.short	0x0101


	//----- nvinfo : EIATTR_VRC_CTA_INIT_COUNT
	.align		4
        /*0084*/ 	.byte	0x02, 0x4a
	.zero		1
	.zero		1


	//----- nvinfo : EIATTR_EXIT_INSTR_OFFSETS
	.align		4
        /*0088*/ 	.byte	0x04, 0x1c
        /*008a*/ 	.short	(.L_287 - .L_286)


	//   ....[0]....
.L_286:
        /*008c*/ 	.word	0x00000110


	//   ....[1]....
        /*0090*/ 	.word	0x000009b0


	//----- nvinfo : EIATTR_MAX_THREADS
	.align		4
.L_287:
        /*0094*/ 	.byte	0x04, 0x05
        /*0096*/ 	.short	(.L_289 - .L_288)
.L_288:
        /*0098*/ 	.word	0x00000100
        /*009c*/ 	.word	0x00000001
        /*00a0*/ 	.word	0x00000001


	//----- nvinfo : EIATTR_CBANK_PARAM_SIZE
	.align		4
.L_289:
        /*00a4*/ 	.byte	0x03, 0x19
        /*00a6*/ 	.short	0x0028


	//----- nvinfo : EIATTR_PARAM_CBANK
	.align		4
        /*00a8*/ 	.byte	0x04, 0x0a
        /*00aa*/ 	.short	(.L_291 - .L_290)
	.align		4
.L_290:
        /*00ac*/ 	.word	index@(.nv.constant0._Z28maxpool2d_forward_vec_kernelPK6__halfPS_Paiiii)
        /*00b0*/ 	.short	0x0380
        /*00b2*/ 	.short	0x0028


	//----- nvinfo : EIATTR_SW_WAR
	.align		4
.L_291:
        /*00b4*/ 	.byte	0x04, 0x36
        /*00b6*/ 	.short	(.L_293 - .L_292)
.L_292:
        /*00b8*/ 	.word	0x00000008
.L_293:


//--------------------- .nv.info._Z24maxpool2d_forward_kernelPK6__halfPS_Paiiii --------------------------
	.section	.nv.info._Z24maxpool2d_forward_kernelPK6__halfPS_Paiiii,"",@"SHT_CUDA_INFO"
	.sectionflags	@""
	.align	4


	//----- nvinfo : EIATTR_CUDA_API_VERSION
	.align		4
        /*0000*/ 	.byte	0x04, 0x37
        /*0002*/ 	.short	(.L_295 - .L_294)
.L_294:
        /*0004*/ 	.word	0x00000082


	//----- nvinfo : EIATTR_KPARAM_INFO
	.align		4
.L_295:
        /*0008*/ 	.byte	0x04, 0x17
        /*000a*/ 	.short	(.L_297 - .L_296)
.L_296:
        /*000c*/ 	.word	0x00000000
        /*0010*/ 	.short	0x0006
        /*0012*/ 	.short	0x0024
        /*0014*/ 	.byte	0x00, 0xf0, 0x11, 0x00


	//----- nvinfo : EIATTR_KPARAM_INFO
	.align		4
.L_297:
        /*0018*/ 	.byte	0x04, 0x17
        /*001a*/ 	.short	(.L_299 - .L_298)
.L_298:
        /*001c*/ 	.word	0x00000000
        /*0020*/ 	.short	0x0005
        /*0022*/ 	.short	0x0020
        /*0024*/ 	.byte	0x00, 0xf0, 0x11, 0x00


	//----- nvinfo : EIATTR_KPARAM_INFO
	.align		4
.L_299:
        /*0028*/ 	.byte	0x04, 0x17
        /*002a*/ 	.short	(.L_301 - .L_300)
.L_300:
        /*002c*/ 	.word	0x00000000
        /*0030*/ 	.short	0x0004
        /*0032*/ 	.short	0x001c
        /*0034*/ 	.byte	0x00, 0xf0, 0x11, 0x00


	//----- nvinfo : EIATTR_KPARAM_INFO
	.align		4
.L_301:
        /*0038*/ 	.byte	0x04, 0x17
        /*003a*/ 	.short	(.L_303 - .L_302)
.L_302:
        /*003c*/ 	.word	0x00000000
        /*0040*/ 	.short	0x0003
        /*0042*/ 	.short	0x0018
        /*0044*/ 	.byte	0x00, 0xf0, 0x11, 0x00


	//----- nvinfo : EIATTR_KPARAM_INFO
	.align		4
.L_303:
        /*0048*/ 	.byte	0x04, 0x17
        /*004a*/ 	.short	(.L_305 - .L_304)
.L_304:
        /*004c*/ 	.word	0x00000000
        /*0050*/ 	.short	0x0002
        /*0052*/ 	.short	0x0010
        /*0054*/ 	.byte	0x00, 0xf5, 0x21, 0x00


	//----- nvinfo : EIATTR_KPARAM_INFO
	.align		4
.L_305:
        /*0058*/ 	.byte	0x04, 0x17
        /*005a*/ 	.short	(.L_307 - .L_306)
.L_306:
        /*005c*/ 	.word	0x00000000
        /*0060*/ 	.short	0x0001
        /*0062*/ 	.short	0x0008
        /*0064*/ 	.byte	0x00, 0xf5, 0x21, 0x00


	//----- nvinfo : EIATTR_KPARAM_INFO
	.align		4
.L_307:
        /*0068*/ 	.byte	0x04, 0x17
        /*006a*/ 	.short	(.L_309 - .L_308)
.L_308:
        /*006c*/ 	.word	0x00000000
        /*0070*/ 	.short	0x0000
        /*0072*/ 	.short	0x0000
        /*0074*/ 	.byte	0x00, 0xf5, 0x21, 0x00


	//----- nvinfo : EIATTR_SPARSE_MMA_MASK
	.align		4
.L_309:
        /*0078*/ 	.byte	0x03, 0x50
        /*007a*/ 	.short	0x0000


	//----- nvinfo : EIATTR_MAXREG_COUNT
	.align		4
        /*007c*/ 	.byte	0x03, 0x1b
        /*007e*/ 	.short	0x0040


	//----- nvinfo : EIATTR_MERCURY_ISA_VERSION
	.align		4
        /*0080*/ 	.byte	0x03, 0x5f
        /*0082*/ 	.short	0x0101


	//----- nvinfo : EIATTR_VRC_CTA_INIT_COUNT
	.align		4
        /*0084*/ 	.byte	0x02, 0x4a
	.zero		1
	.zero		1


	//----- nvinfo : EIATTR_EXIT_INSTR_OFFSETS
	.align		4
        /*0088*/ 	.byte	0x04, 0x1c
        /*008a*/ 	.short	(.L_311 - .L_310)


	//   ....[0]....
.L_310:
        /*008c*/ 	.word	0x000000f0


	//   ....[1]....
        /*0090*/ 	.word	0x00000880


	//----- nvinfo : EIATTR_MAX_THREADS
	.align		4
.L_311:
        /*0094*/ 	.byte	0x04, 0x05
        /*0096*/ 	.short	(.L_313 - .L_312)
.L_312:
        /*0098*/ 	.word	0x00000100
        /*009c*/ 	.word	0x00000001
        /*00a0*/ 	.word	0x00000001


	//----- nvinfo : EIATTR_CBANK_PARAM_SIZE
	.align		4
.L_313:
        /*00a4*/ 	.byte	0x03, 0x19
        /*00a6*/ 	.short	0x0028


	//----- nvinfo : EIATTR_PARAM_CBANK
	.align		4
        /*00a8*/ 	.byte	0x04, 0x0a
        /*00aa*/ 	.short	(.L_315 - .L_314)
	.align		4
.L_314:
        /*00ac*/ 	.word	index@(.nv.constant0._Z24maxpool2d_forward_kernelPK6__halfPS_Paiiii)
        /*00b0*/ 	.short	0x0380
        /*00b2*/ 	.short	0x0028


	//----- nvinfo : EIATTR_SW_WAR
	.align		4
.L_315:
        /*00b4*/ 	.byte	0x04, 0x36
        /*00b6*/ 	.short	(.L_317 - .L_316)
.L_316:
        /*00b8*/ 	.word	0x00000008
.L_317:


//--------------------- .nv.callgraph             --------------------------
	.section	.nv.callgraph,"",@"SHT_CUDA_CALLGRAPH"
	.align	4
	.sectionentsize	8
	.align		4
        /*0000*/ 	.word	0x00000000
	.align		4
        /*0004*/ 	.word	0xffffffff
	.align		4
        /*0008*/ 	.word	0x00000000
	.align		4
        /*000c*/ 	.word	0xfffffffe
	.align		4
        /*0010*/ 	.word	0x00000000
	.align		4
        /*0014*/ 	.word	0xfffffffd
	.align		4
        /*0018*/ 	.word	0x00000000
	.align		4
        /*001c*/ 	.word	0xfffffffc


//--------------------- .text._Z18reduce_loss_kernelPKfPfii --------------------------
	.section	.text._Z18reduce_loss_kernelPKfPfii,"ax",@progbits
	.align	128
        .global         _Z18reduce_loss_kernelPKfPfii
        .type           _Z18reduce_loss_kernelPKfPfii,@function
        .size           _Z18reduce_loss_kernelPKfPfii,(.L_x_53 - _Z18reduce_loss_kernelPKfPfii)
        .other          _Z18reduce_loss_kernelPKfPfii,@"STO_CUDA_ENTRY STV_DEFAULT"
_Z18reduce_loss_kernelPKfPfii:
.text._Z18reduce_loss_kernelPKfPfii:
[----:B------:R-:W-:Y:S01]  /*0000*/  LDC R1, c[0x0][0x37c] ;  /* 0x0000df00ff017b82 */ /* 0x000fe20000000800 */
[----:B------:R-:W0:Y:S01]  /*0010*/  S2R R0, SR_TID.X ;  /* 0x0000000000007919 */ /* 0x000e220000002100 */
[----:B------:R-:W0:Y:S01]  /*0020*/  LDCU UR4, c[0x0][0x390] ;  /* 0x00007200ff0477ac */ /* 0x000e220008000800 */
[----:B------:R-:W-:Y:S01]  /*0030*/  BSSY.RECONVERGENT B0, `(.L_x_0) ;  /* 0x000000f000007945 */ /* 0x000fe20003800200 */
[----:B------:R-:W-:Y:S01]  /*0040*/  IMAD.MOV.U32 R6, RZ, RZ, RZ ;  /* 0x000000ffff067224 */ /* 0x000fe200078e00ff */
[----:B------:R-:W1:Y:S01]  /*0050*/  LDCU.64 UR6, c[0x0][0x358] ;  /* 0x00006b00ff0677ac */ /* 0x000e620008000a00 */
[----:B0-----:R-:W-:-:S13]  /*0060*/  ISETP.GE.AND P0, PT, R0, UR4, PT ;  /* 0x0000000400007c0c */ /* 0x001fda000bf06270 */
[----:B-1----:R-:W-:Y:S05]  /*0070*/  @P0 BRA `(.L_x_1) ;  /* 0x0000000000280947 */ /* 0x002fea0003800000 */
[----:B------:R-:W0:Y:S01]  /*0080*/  LDC R8, c[0x0][0x360] ;  /* 0x0000d800ff087b82 */ /* 0x000e220000000800 */
[----:B------:R-:W-:Y:S02]  /*0090*/  IMAD.MOV.U32 R6, RZ, RZ, RZ ;  /* 0x000000ffff067224 */ /* 0x000fe400078e00ff */
[----:B------:R-:W-:-:S05]  /*00a0*/  IMAD.MOV.U32 R7, RZ, RZ, R0 ;  /* 0x000000ffff077224 */ /* 0x000fca00078e0000 */
[----:B------:R-:W1:Y:S02]  /*00b0*/  LDC.64 R4, c[0x0][0x380] ;  /* 0x0000e000ff047b82 */ /* 0x000e640000000a00 */
.L_x_2:
[----:B-1----:R-:W-:-:S06]  /*00c0*/  IMAD.WIDE R2, R7, 0x4, R4 ;  /* 0x0000000407027825 */ /* 0x002fcc00078e0204 */
[----:B------:R-:W2:Y:S01]  /*00d0*/  LDG.E.CONSTANT R3, desc[UR6][R2.64] ;  /* 0x0000000602037981 */ /* 0x000ea2000c1e9900 */
[----:B0-----:R-:W-:-:S05]  /*00e0*/  IMAD.IADD R7, R8, 0x1, R7 ;  /* 0x0000000108077824 */ /* 0x001fca00078e0207 */
[----:B------:R-:W-:Y:S01]  /*00f0*/  ISETP.GE.AND P0, PT, R7, UR4, PT ;  /* 0x0000000407007c0c */ /* 0x000fe2000bf06270 */
[----:B--2---:R-:W-:-:S12]  /*0100*/  FADD R6, R3, R6 ;  /* 0x0000000603067221 */ /* 0x004fd80000000000 */
[----:B------:R-:W-:Y:S05]  /*0110*/  @!P0 BRA `(.L_x_2) ;  /* 0xfffffffc00e88947 */ /* 0x000fea000383ffff */
.L_x_1:
[----:B------:R-:W-:Y:S05]  /*0120*/  BSYNC.RECONVERGENT B0 ;  /* 0x0000000000007941 */ /* 0x000fea0003800200 */
.L_x_0:
[----:B------:R-:W0:Y:S01]  /*0130*/  SHFL.DOWN PT, R3, R6, 0x10, 0x1f ;  /* 0x0a001f0006037f89 */ /* 0x000e2200000e0000 */
[C---:B------:R-:W-:Y:S02]  /*0140*/  LOP3.LUT P0, RZ, R0.reuse, 0x1f, RZ, 0xc0, !PT ;  /* 0x0000001f00ff7812 */ /* 0x040fe4000780c0ff */
[----:B------:R-:W-:-:S11]  /*0150*/  ISETP.GT.U32.AND P1, PT, R0, 0x7, PT ;  /* 0x000000070000780c */ /* 0x000fd60003f24070 */
[----:B------:R-:W1:Y:S01]  /*0160*/  @!P0 S2R R9, SR_CgaCtaId ;  /* 0x0000000000098919 */ /* 0x000e620000008800 */
[----:B0-----:R-:W-:Y:S01]  /*0170*/  FADD R3, R3, R6 ;  /* 0x0000000603037221 */ /* 0x001fe20000000000 */
[----:B------:R-:W-:-:S04]  /*0180*/  @!P0 MOV R6, 0x400 ;  /* 0x0000040000068802 */ /* 0x000fc80000000f00 */
[----:B------:R-:W0:Y:S01]  /*0190*/  SHFL.DOWN PT, R2, R3, 0x8, 0x1f ;  /* 0x09001f0003027f89 */ /* 0x000e2200000e0000 */
[----:B-1----:R-:W-:-:S04]  /*01a0*/  @!P0 LEA R9, R9, R6, 0x18 ;  /* 0x0000000609098211 */ /* 0x002fc800078ec0ff */
[----:B------:R-:W-:Y:S01]  /*01b0*/  @!P0 LEA.HI R9, R0, R9, RZ, 0x1d ;  /* 0x0000000900098211 */ /* 0x000fe200078fe8ff */
[----:B0-----:R-:W-:-:S05]  /*01c0*/  FADD R2, R3, R2 ;  /* 0x0000000203027221 */ /* 0x001fca0000000000 */
[----:B------:R-:W0:Y:S02]  /*01d0*/  SHFL.DOWN PT, R5, R2, 0x4, 0x1f ;  /* 0x08801f0002057f89 */ /* 0x000e2400000e0000 */
[----:B0-----:R-:W-:-:S05]  /*01e0*/  FADD R5, R2, R5 ;  /* 0x0000000502057221 */ /* 0x001fca0000000000 */
[----:B------:R-:W0:Y:S02]  /*01f0*/  SHFL.DOWN PT, R4, R5, 0x2, 0x1f ;  /* 0x08401f0005047f89 */ /* 0x000e2400000e0000 */
[----:B0-----:R-:W-:-:S05]  /*0200*/  FADD R4, R5, R4 ;  /* 0x0000000405047221 */ /* 0x001fca0000000000 */
[----:B------:R-:W0:Y:S02]  /*0210*/  SHFL.DOWN PT, R7, R4, 0x1, 0x1f ;  /* 0x08201f0004077f89 */ /* 0x000e2400000e0000 */
[----:B0-----:R-:W-:-:S05]  /*0220*/  FADD R2, R4, R7 ;  /* 0x0000000704027221 */ /* 0x001fca0000000000 */
[----:B------:R0:W-:Y:S01]  /*0230*/  @!P0 STS [R9], R2 ;  /* 0x0000000209008388 */ /* 0x0001e20000000800 */
[----:B------:R-:W-:Y:S06]  /*0240*/  BAR.SYNC.DEFER_BLOCKING 0x0 ;  /* 0x0000000000007b1d */ /* 0x000fec0000010000 */
[----:B------:R-:W-:Y:S05]  /*0250*/  @P1 EXIT ;  /* 0x000000000000194d */ /* 0x000fea0003800000 */
[----:B------:R-:W1:Y:S01]  /*0260*/  S2UR UR5, SR_CgaCtaId ;  /* 0x00000000000579c3 */ /* 0x000e620000008800 */
[----:B------:R-:W-:Y:S01]  /*0270*/  UMOV UR4, 0x400 ;  /* 0x0000040000047882 */ /* 0x000fe20000000000 */
[----:B------:R-:W-:Y:S01]  /*0280*/  ISETP.NE.AND P0, PT, R0, RZ, PT ;  /* 0x000000ff0000720c */ /* 0x000fe20003f05270 */
[----:B-1----:R-:W-:-:S06]  /*0290*/  ULEA UR4, UR5, UR4, 0x18 ;  /* 0x0000000405047291 */ /* 0x002fcc000f8ec0ff */
[----:B0-----:R-:W-:-:S06]  /*02a0*/  LEA R2, R0, UR4, 0x2 ;  /* 0x0000000400027c11 */ /* 0x001fcc000f8e10ff */
[----:B------:R-:W0:Y:S04]  /*02b0*/  LDS R2, [R2] ;  /* 0x0000000002027984 */ /* 0x000e280000000800 */
[----:B0-----:R-:W0:Y:S02]  /*02c0*/  SHFL.DOWN PT, R3, R2, 0x10, 0x1f ;  /* 0x0a001f0002037f89 */ /* 0x001e2400000e0000 */
[----:B0-----:R-:W-:-:S05]  /*02d0*/  FADD R3, R2, R3 ;  /* 0x0000000302037221 */ /* 0x001fca0000000000 */
[----:B------:R-:W0:Y:S02]  /*02e0*/  SHFL.DOWN PT, R4, R3, 0x8, 0x1f ;  /* 0x09001f0003047f89 */ /* 0x000e2400000e0000 */
[----:B0-----:R-:W-:-:S05]  /*02f0*/  FADD R4, R3, R4 ;  /* 0x0000000403047221 */ /* 0x001fca0000000000 */
[----:B------:R-:W0:Y:S02]  /*0300*/  SHFL.DOWN PT, R5, R4, 0x4, 0x1f ;  /* 0x08801f0004057f89 */ /* 0x000e2400000e0000 */
[----:B0-----:R-:W-:-:S05]  /*0310*/  FADD R5, R4, R5 ;  /* 0x0000000504057221 */ /* 0x001fca0000000000 */
[----:B------:R-:W0:Y:S02]  /*0320*/  SHFL.DOWN PT, R6, R5, 0x2, 0x1f ;  /* 0x08401f0005067f89 */ /* 0x000e2400000e0000 */
[----:B0-----:R-:W-:-:S05]  /*0330*/  FADD R6, R5, R6 ;  /* 0x0000000605067221 */ /* 0x001fca0000000000 */
[----:B------:R0:W1:Y:S01]  /*0340*/  SHFL.DOWN PT, R7, R6, 0x1, 0x1f ;  /* 0x08201f0006077f89 */ /* 0x00006200000e0000 */
[----:B------:R-:W-:Y:S05]  /*0350*/  @P0 EXIT ;  /* 0x000000000000094d */ /* 0x000fea0003800000 */
[----:B------:R-:W2:Y:S01]  /*0360*/  LDCU UR4, c[0x0][0x394] ;  /* 0x00007280ff0477ac */ /* 0x000ea20008000800 */
[----:B-1----:R-:W-:Y:S01]  /*0370*/  FADD R0, R6, R7 ;  /* 0x0000000706007221 */ /* 0x002fe20000000000 */
[----:B------:R-:W-:Y:S01]  /*0380*/  BSSY.RECONVERGENT B0, `(.L_x_3) ;  /* 0x000000c000007945 */ /* 0x000fe20003800200 */
[----:B--2---:R-:W-:-:S04]  /*0390*/  I2FP.F32.S32 R3, UR4 ;  /* 0x0000000400037c45 */ /* 0x004fc80008201400 */
[----:B------:R-:W1:Y:S08]  /*03a0*/  MUFU.RCP R2, R3 ;  /* 0x0000000300027308 */ /* 0x000e700000001000 */
[----:B------:R-:W2:Y:S01]  /*03b0*/  FCHK P0, R0, R3 ;  /* 0x0000000300007302 */ /* 0x000ea20000000000 */
[----:B-1----:R-:W-:-:S04]  /*03c0*/  FFMA R5, -R3, R2, 1 ;  /* 0x3f80000003057423 */ /* 0x002fc80000000102 */
[----:B------:R-:W-:-:S04]  /*03d0*/  FFMA R5, R2, R5, R2 ;  /* 0x0000000502057223 */ /* 0x000fc80000000002 */
[----:B------:R-:W-:-:S04]  /*03e0*/  FFMA R2, R0, R5, RZ ;  /* 0x0000000500027223 */ /* 0x000fc800000000ff */
[----:B------:R-:W-:-:S04]  /*03f0*/  FFMA R4, -R3, R2, R0 ;  /* 0x0000000203047223 */ /* 0x000fc80000000100 */
[----:B------:R-:W-:Y:S01]  /*0400*/  FFMA R5, R5, R4, R2 ;  /* 0x0000000405057223 */ /* 0x000fe20000000002 */
[----:B--2---:R-:W-:Y:S06]  /*0410*/  @!P0 BRA `(.L_x_4) ;  /* 0x0000000000088947 */ /* 0x004fec0003800000 */
[----:B------:R-:W-:-:S07]  /*0420*/  MOV R2, 0x440 ;  /* 0x0000044000027802 */ /* 0x000fce0000000f00 */
[----:B0-----:R-:W-:Y:S05]  /*0430*/  CALL.REL.NOINC `($__internal_0_$__cuda_sm3x_div_rn_noftz_f32_slowpath) ;  /* 0x0000000000107944 */ /* 0x001fea0003c00000 */
.L_x_4:
[----:B------:R-:W-:Y:S05]  /*0440*/  BSYNC.RECONVERGENT B0 ;  /* 0x0000000000007941 */ /* 0x000fea0003800200 */
.L_x_3:
[----:B------:R-:W1:Y:S02]  /*0450*/  LDC.64 R2, c[0x0][0x388] ;  /* 0x0000e200ff027b82 */ /* 0x000e640000000a00 */
[----:B-1----:R-:W-:Y:S01]  /*0460*/  STG.E desc[UR6][R2.64], R5 ;  /* 0x0000000502007986 */ /* 0x002fe2000c101906 */
[----:B------:R-:W-:Y:S05]  /*0470*/  EXIT ;  /* 0x000000000000794d */ /* 0x000fea0003800000 */
        .weak           $__internal_0_$__cuda_sm3x_div_rn_noftz_f32_slowpath
        .type           $__internal_0_$__cuda_sm3x_div_rn_noftz_f32_slowpath,@function
        .size           $__internal_0_$__cuda_sm3x_div_rn_noftz_f32_slowpath,(.L_x_53 - $__internal_0_$__cuda_sm3x_div_rn_noftz_f32_slowpath)
$__internal_0_$__cuda_sm3x_div_rn_noftz_f32_slowpath:
[--C-:B------:R-:W-:Y:S01]  /*0480*/  SHF.R.U32.HI R5, RZ, 0x17, R3.reuse ;  /* 0x00000017ff057819 */ /* 0x100fe20000011603 */
[----:B------:R-:W-:Y:S01]  /*0490*/  BSSY.RECONVERGENT B1, `(.L_x_5) ;  /* 0x0000064000017945 */ /* 0x000fe20003800200 */
[--C-:B------:R-:W-:Y:S01]  /*04a0*/  SHF.R.U32.HI R4, RZ, 0x17, R0.reuse ;  /* 0x00000017ff047819 */ /* 0x100fe20000011600 */
[----:B------:R-:W-:Y:S01]  /*04b0*/  IMAD.MOV.U32 R6, RZ, RZ, R0 ;  /* 0x000000ffff067224 */ /* 0x000fe200078e0000 */
[----:B------:R-:W-:Y:S01]  /*04c0*/  LOP3.LUT R5, R5, 0xff, RZ, 0xc0, !PT ;  /* 0x000000ff05057812 */ /* 0x000fe200078ec0ff */
[----:B------:R-:W-:Y:S01]  /*04d0*/  IMAD.MOV.U32 R7, RZ, RZ, R3 ;  /* 0x000000ffff077224 */ /* 0x000fe200078e0003 */
[----:B------:R-:W-:-:S03]  /*04e0*/  LOP3.LUT R4, R4, 0xff, RZ, 0xc0, !PT ;  /* 0x000000ff04047812 */ /* 0x000fc600078ec0ff */
[----:B------:R-:W-:Y:S02]  /*04f0*/  VIADD R10, R5, 0xffffffff ;  /* 0xffffffff050a7836 */ /* 0x000fe40000000000 */
[----:B------:R-:W-:-:S03]  /*0500*/  VIADD R9, R4, 0xffffffff ;  /* 0xffffffff04097836 */ /* 0x000fc60000000000 */
[----:B------:R-:W-:-:S04]  /*0510*/  ISETP.GT.U32.AND P0, PT, R10, 0xfd, PT ;  /* 0x000000fd0a00780c */ /* 0x000fc80003f04070 */
[----:B------:R-:W-:-:S13]  /*0520*/  ISETP.GT.U32.OR P0, PT, R9, 0xfd, P0 ;  /* 0x000000fd0900780c */ /* 0x000fda0000704470 */
[----:B------:R-:W-:Y:S01]  /*0530*/  @!P0 IMAD.MOV.U32 R8, RZ, RZ, RZ ;  /* 0x000000ffff088224 */ /* 0x000fe200078e00ff */
[----:B------:R-:W-:Y:S06]  /*0540*/  @!P0 BRA `(.L_x_6) ;  /* 0x00000000005c8947 */ /* 0x000fec0003800000 */
[----:B------:R-:W-:Y:S02]  /*0550*/  FSETP.GTU.FTZ.AND P0, PT, |R0|, +INF , PT ;  /* 0x7f8000000000780b */ /* 0x000fe40003f1c200 */
[----:B------:R-:W-:-:S04]  /*0560*/  FSETP.GTU.FTZ.AND P1, PT, |R3|, +INF , PT ;  /* 0x7f8000000300780b */ /* 0x000fc80003f3c200 */
[----:B------:R-:W-:-:S13]  /*0570*/  PLOP3.LUT P0, PT, P0, P1, PT, 0xf8, 0x8f ;  /* 0x00000000008f781c */ /* 0x000fda0000703f70 */
[----:B------:R-:W-:Y:S05]  /*0580*/  @P0 BRA `(.L_x_7) ;  /* 0x00000004004c0947 */ /* 0x000fea0003800000 */
[----:B------:R-:W-:-:S13]  /*0590*/  LOP3.LUT P0, RZ, R7, 0x7fffffff, R6, 0xc8, !PT ;  /* 0x7fffffff07ff7812 */ /* 0x000fda000780c806 */
[----:B------:R-:W-:Y:S05]  /*05a0*/  @!P0 BRA `(.L_x_8) ;  /* 0x00000004003c8947 */ /* 0x000fea0003800000 */
[C---:B------:R-:W-:Y:S02]  /*05b0*/  FSETP.NEU.FTZ.AND P2, PT, |R0|.reuse, +INF , PT ;  /* 0x7f8000000000780b */ /* 0x040fe40003f5d200 */
[----:B------:R-:W-:Y:S02]  /*05c0*/  FSETP.NEU.FTZ.AND P1, PT, |R3|, +INF , PT ;  /* 0x7f8000000300780b */ /* 0x000fe40003f3d200 */
[----:B------:R-:W-:-:S11]  /*05d0*/  FSETP.NEU.FTZ.AND P0, PT, |R0|, +INF , PT ;  /* 0x7f8000000000780b */ /* 0x000fd60003f1d200 */
[----:B------:R-:W-:Y:S05]  /*05e0*/  @!P1 BRA !P2, `(.L_x_8) ;  /* 0x00000004002c9947 */ /* 0x000fea0005000000 */
[----:B------:R-:W-:-:S04]  /*05f0*/  LOP3.LUT P2, RZ, R6, 0x7fffffff, RZ, 0xc0, !PT ;  /* 0x7fffffff06ff7812 */ /* 0x000fc8000784c0ff */
[----:B------:R-:W-:-:S13]  /*0600*/  PLOP3.LUT P1, PT, P1, P2, PT, 0x2f, 0xf2 ;  /* 0x0000000000f2781c */ /* 0x000fda0000f24577 */
[----:B------:R-:W-:Y:S05]  /*0610*/  @P1 BRA `(.L_x_9) ;  /* 0x0000000400181947 */ /* 0x000fea0003800000 */
[----:B------:R-:W-:-:S04]  /*0620*/  LOP3.LUT P1, RZ, R7, 0x7fffffff, RZ, 0xc0, !PT ;  /* 0x7fffffff07ff7812 */ /* 0x000fc8000782c0ff */
[----:B------:R-:W-:-:S13]  /*0630*/  PLOP3.LUT P0, PT, P0, P1, PT, 0x2f, 0xf2 ;  /* 0x0000000000f2781c */ /* 0x000fda0000702577 */
[----:B------:R-:W-:Y:S05]  /*0640*/  @P0 BRA `(.L_x_10) ;  /* 0x0000000400000947 */ /* 0x000fea0003800000 */
[----:B------:R-:W-:Y:S02]  /*0650*/  ISETP.GE.AND P0, PT, R9, RZ, PT ;  /* 0x000000ff0900720c */ /* 0x000fe40003f06270 */
[----:B------:R-:W-:-:S11]  /*0660*/  ISETP.GE.AND P1, PT, R10, RZ, PT ;  /* 0x000000ff0a00720c */ /* 0x000fd60003f26270 */
[----:B------:R-:W-:Y:S02]  /*0670*/  @P0 IMAD.MOV.U32 R8, RZ, RZ, RZ ;  /* 0x000000ffff080224 */ /* 0x000fe400078e00ff */
[----:B------:R-:W-:Y:S01]  /*0680*/  @!P0 FFMA R6, R0, 1.84467440737095516160e+19, RZ ;  /* 0x5f80000000068823 */ /* 0x000fe200000000ff */
[----:B------:R-:W-:Y:S02]  /*0690*/  @!P0 IMAD.MOV.U32 R8, RZ, RZ, -0x40 ;  /* 0xffffffc0ff088424 */ /* 0x000fe400078e00ff */
[----:B------:R-:W-:Y:S02]  /*06a0*/  @!P1 FFMA R7, R3, 1.84467440737095516160e+19, RZ ;  /* 0x5f80000003079823 */ /* 0x000fe400000000ff */
[----:B------:R-:W-:-:S07]  /*06b0*/  @!P1 VIADD R8, R8, 0x40 ;  /* 0x0000004008089836 */ /* 0x000fce0000000000 */
.L_x_6:
[----:B------:R-:W-:Y:S01]  /*06c0*/  LEA R0, R5, 0xc0800000, 0x17 ;  /* 0xc080000005007811 */ /* 0x000fe200078eb8ff */
[----:B------:R-:W-:Y:S01]  /*06d0*/  VIADD R4, R4, 0xffffff81 ;  /* 0xffffff8104047836 */ /* 0x000fe20000000000 */
[----:B------:R-:W-:Y:S03]  /*06e0*/  BSSY.RECONVERGENT B2, `(.L_x_11) ;  /* 0x0000035000027945 */ /* 0x000fe60003800200 */
[----:B------:R-:W-:Y:S01]  /*06f0*/  IMAD.IADD R7, R7, 0x1, -R0 ;  /* 0x0000000107077824 */ /* 0x000fe200078e0a00 */
[C---:B------:R-:W-:Y:S01]  /*0700*/  IADD3 R5, PT, PT, R4.reuse, 0x7f, -R5 ;  /* 0x0000007f04057810 */ /* 0x040fe20007ffe805 */
[----:B------:R-:W-:Y:S02]  /*0710*/  IMAD R0, R4, -0x800000, R6 ;  /* 0xff80000004007824 */ /* 0x000fe400078e0206 */
[----:B------:R-:W0:Y:S01]  /*0720*/  MUFU.RCP R3, R7 ;  /* 0x0000000700037308 */ /* 0x000e220000001000 */
[----:B------:R-:W-:Y:S01]  /*0730*/  FADD.FTZ R9, -R7, -RZ ;  /* 0x800000ff07097221 */ /* 0x000fe20000010100 */
[----:B------:R-:W-:-:S03]  /*0740*/  IMAD.IADD R5, R5, 0x1, R8 ;  /* 0x0000000105057824 */ /* 0x000fc600078e0208 */
[----:B0-----:R-:W-:-:S04]  /*0750*/  FFMA R10, R3, R9, 1 ;  /* 0x3f800000030a7423 */ /* 0x001fc80000000009 */
[----:B------:R-:W-:-:S04]  /*0760*/  FFMA R10, R3, R10, R3 ;  /* 0x0000000a030a7223 */ /* 0x000fc80000000003 */
[----:B------:R-:W-:-:S04]  /*0770*/  FFMA R3, R0, R10, RZ ;  /* 0x0000000a00037223 */ /* 0x000fc800000000ff */
[----:B------:R-:W-:-:S04]  /*0780*/  FFMA R6, R9, R3, R0 ;  /* 0x0000000309067223 */ /* 0x000fc80000000000 */
[----:B------:R-:W-:-:S04]  /*0790*/  FFMA R11, R10, R6, R3 ;  /* 0x000000060a0b7223 */ /* 0x000fc80000000003 */
[----:B------:R-:W-:-:S04]  /*07a0*/  FFMA R6, R9, R11, R0 ;  /* 0x0000000b09067223 */ /* 0x000fc80000000000 */
[----:B------:R-:W-:-:S05]  /*07b0*/  FFMA R3, R10, R6, R11 ;  /* 0x000000060a037223 */ /* 0x000fca000000000b */
[----:B------:R-:W-:-:S04]  /*07c0*/  SHF.R.U32.HI R0, RZ, 0x17, R3 ;  /* 0x00000017ff007819 */ /* 0x000fc80000011603 */
[----:B------:R-:W-:-:S05]  /*07d0*/  LOP3.LUT R0, R0, 0xff, RZ, 0xc0, !PT ;  /* 0x000000ff00007812 */ /* 0x000fca00078ec0ff */
[----:B------:R-:W-:-:S04]  /*07e0*/  IMAD.IADD R8, R0, 0x1, R5 ;  /* 0x0000000100087824 */ /* 0x000fc800078e0205 */
[----:B------:R-:W-:-:S05]  /*07f0*/  VIADD R0, R8, 0xffffffff ;  /* 0xffffffff08007836 */ /* 0x000fca0000000000 */
[----:B------:R-:W-:-:S13]  /*0800*/  ISETP.GE.U32.AND P0, PT, R0, 0xfe, PT ;  /* 0x000000fe0000780c */ /* 0x000fda0003f06070 */
[----:B------:R-:W-:Y:S05]  /*0810*/  @!P0 BRA `(.L_x_12) ;  /* 0x0000000000808947 */ /* 0x000fea0003800000 */
[----:B------:R-:W-:-:S13]  /*0820*/  ISETP.GT.AND P0, PT, R8, 0xfe, PT ;  /* 0x000000fe0800780c */ /* 0x000fda0003f04270 */
[----:B------:R-:W-:Y:S05]  /*0830*/  @P0 BRA `(.L_x_13) ;  /* 0x00000000006c0947 */ /* 0x000fea0003800000 */
[----:B------:R-:W-:-:S13]  /*0840*/  ISETP.GE.AND P0, PT, R8, 0x1, PT ;  /* 0x000000010800780c */ /* 0x000fda0003f06270 */
[----:B------:R-:W-:Y:S05]  /*0850*/  @P0 BRA `(.L_x_14) ;  /* 0x0000000000740947 */ /* 0x000fea0003800000 */
[----:B------:R-:W-:Y:S02]  /*0860*/  ISETP.GE.AND P0, PT, R8, -0x18, PT ;  /* 0xffffffe80800780c */ /* 0x000fe40003f06270 */
[----:B------:R-:W-:-:S11]  /*0870*/  LOP3.LUT R3, R3, 0x80000000, RZ, 0xc0, !PT ;  /* 0x8000000003037812 */ /* 0x000fd600078ec0ff */
[----:B------:R-:W-:Y:S05]  /*0880*/  @!P0 BRA `(.L_x_14) ;  /* 0x0000000000688947 */ /* 0x000fea0003800000 */
[-CC-:B------:R-:W-:Y:S01]  /*0890*/  FFMA.RZ R0, R10, R6.reuse, R11.reuse ;  /* 0x000000060a007223 */ /* 0x180fe2000000c00b */
[----:B------:R-:W-:Y:S02]  /*08a0*/  VIADD R7, R8, 0x20 ;  /* 0x0000002008077836 */ /* 0x000fe40000000000 */
[-CC-:B------:R-:W-:Y:S01]  /*08b0*/  FFMA.RM R5, R10, R6.reuse, R11.reuse ;  /* 0x000000060a057223 */ /* 0x180fe2000000400b */
[----:B------:R-:W-:Y:S02]  /*08c0*/  ISETP.NE.AND P2, PT, R8, RZ, PT ;  /* 0x000000ff0800720c */ /* 0x000fe40003f45270 */
[----:B------:R-:W-:Y:S01]  /*08d0*/  LOP3.LUT R4, R0, 0x7fffff, RZ, 0xc0, !PT ;  /* 0x007fffff00047812 */ /* 0x000fe200078ec0ff */
[----:B------:R-:W-:Y:S01]  /*08e0*/  FFMA.RP R0, R10, R6, R11 ;  /* 0x000000060a007223 */ /* 0x000fe2000000800b */
[----:B------:R-:W-:Y:S01]  /*08f0*/  IMAD.MOV R6, RZ, RZ, -R8 ;  /* 0x000000ffff067224 */ /* 0x000fe200078e0a08 */
[----:B------:R-:W-:Y:S02]  /*0900*/  ISETP.NE.AND P1, PT, R8, RZ, PT ;  /* 0x000000ff0800720c */ /* 0x000fe40003f25270 */
[----:B------:R-:W-:-:S02]  /*0910*/  LOP3.LUT R4, R4, 0x800000, RZ, 0xfc, !PT ;  /* 0x0080000004047812 */ /* 0x000fc400078efcff */
[----:B------:R-:W-:Y:S02]  /*0920*/  FSETP.NEU.FTZ.AND P0, PT, R0, R5, PT ;  /* 0x000000050000720b */ /* 0x000fe40003f1d000 */
[----:B------:R-:W-:Y:S02]  /*0930*/  SHF.L.U32 R7, R4, R7, RZ ;  /* 0x0000000704077219 */ /* 0x000fe400000006ff */
[----:B------:R-:W-:Y:S02]  /*0940*/  SEL R5, R6, RZ, P2 ;  /* 0x000000ff06057207 */ /* 0x000fe40001000000 */
[----:B------:R-:W-:Y:S02]  /*0950*/  ISETP.NE.AND P1, PT, R7, RZ, P1 ;  /* 0x000000ff0700720c */ /* 0x000fe40000f25270 */
[----:B------:R-:W-:Y:S02]  /*0960*/  SHF.R.U32.HI R5, RZ, R5, R4 ;  /* 0x00000005ff057219 */ /* 0x000fe40000011604 */
[----:B------:R-:W-:-:S02]  /*0970*/  PLOP3.LUT P0, PT, P0, P1, PT, 0xf8, 0x8f ;  /* 0x00000000008f781c */ /* 0x000fc40000703f70 */
[----:B------:R-:W-:Y:S02]  /*0980*/  SHF.R.U32.HI R7, RZ, 0x1, R5 ;  /* 0x00000001ff077819 */ /* 0x000fe40000011605 */
[----:B------:R-:W-:-:S04]  /*0990*/  SEL R0, RZ, 0x1, !P0 ;  /* 0x00000001ff007807 */ /* 0x000fc80004000000 */
[----:B------:R-:W-:-:S04]  /*09a0*/  LOP3.LUT R0, R0, 0x1, R7, 0xf8, !PT ;  /* 0x0000000100007812 */ /* 0x000fc800078ef807 */
[----:B------:R-:W-:-:S05]  /*09b0*/  LOP3.LUT R0, R0, R5, RZ, 0xc0, !PT ;  /* 0x0000000500007212 */ /* 0x000fca00078ec0ff */
[----:B------:R-:W-:-:S05]  /*09c0*/  IMAD.IADD R0, R7, 0x1, R0 ;  /* 0x0000000107007824 */ /* 0x000fca00078e0200 */
[----:B------:R-:W-:Y:S01]  /*09d0*/  LOP3.LUT R3, R0, R3, RZ, 0xfc, !PT ;  /* 0x0000000300037212 */ /* 0x000fe200078efcff */
[----:B------:R-:W-:Y:S06]  /*09e0*/  BRA `(.L_x_14) ;  /* 0x0000000000107947 */ /* 0x000fec0003800000 */
.L_x_13:
[----:B------:R-:W-:-:S04]  /*09f0*/  LOP3.LUT R3, R3, 0x80000000, RZ, 0xc0, !PT ;  /* 0x8000000003037812 */ /* 0x000fc800078ec0ff */
[----:B------:R-:W-:Y:S01]  /*0a00*/  LOP3.LUT R3, R3, 0x7f800000, RZ, 0xfc, !PT ;  /* 0x7f80000003037812 */ /* 0x000fe200078efcff */
[----:B------:R-:W-:Y:S06]  /*0a10*/  BRA `(.L_x_14) ;  /* 0x0000000000047947 */ /* 0x000fec0003800000 */
.L_x_12:
[----:B------:R-:W-:-:S07]  /*0a20*/  IMAD R3, R5, 0x800000, R3 ;  /* 0x0080000005037824 */ /* 0x000fce00078e0203 */
.L_x_14:
[----:B------:R-:W-:Y:S05]  /*0a30*/  BSYNC.RECONVERGENT B2 ;  /* 0x0000000000027941 */ /* 0x000fea0003800200 */
.L_x_11:
[----:B------:R-:W-:Y:S05]  /*0a40*/  BRA `(.L_x_15) ;  /* 0x0000000000207947 */ /* 0x000fea0003800000 */
.L_x_10:
[----:B------:R-:W-:-:S04]  /*0a50*/  LOP3.LUT R3, R7, 0x80000000, R6, 0x48, !PT ;  /* 0x8000000007037812 */ /* 0x000fc800078e4806 */
[----:B------:R-:W-:Y:S01]  /*0a60*/  LOP3.LUT R3, R3, 0x7f800000, RZ, 0xfc, !PT ;  /* 0x7f80000003037812 */ /* 0x000fe200078efcff */
[----:B------:R-:W-:Y:S06]  /*0a70*/  BRA `(.L_x_15) ;  /* 0x0000000000147947 */ /* 0x000fec0003800000 */
.L_x_9:
[----:B------:R-:W-:Y:S01]  /*0a80*/  LOP3.LUT R3, R7, 0x80000000, R6, 0x48, !PT ;  /* 0x8000000007037812 */ /* 0x000fe200078e4806 */
[----:B------:R-:W-:Y:S06]  /*0a90*/  BRA `(.L_x_15) ;  /* 0x00000000000c7947 */ /* 0x000fec0003800000 */
.L_x_8:
[----:B------:R-:W0:Y:S01]  /*0aa0*/  MUFU.RSQ R3, -QNAN ;  /* 0xffc0000000037908 */ /* 0x000e220000001400 */
[----:B------:R-:W-:Y:S05]  /*0ab0*/  BRA `(.L_x_15) ;  /* 0x0000000000047947 */ /* 0x000fea0003800000 */
.L_x_7:
[----:B------:R-:W-:-:S07]  /*0ac0*/  FADD.FTZ R3, R0, R3 ;  /* 0x0000000300037221 */ /* 0x000fce0000010000 */
.L_x_15:
[----:B------:R-:W-:Y:S05]  /*0ad0*/  BSYNC.RECONVERGENT B1 ;  /* 0x0000000000017941 */ /* 0x000fea0003800200 */
.L_x_5:
[----:B0-----:R-:W-:Y:S02]  /*0ae0*/  IMAD.MOV.U32 R5, RZ, RZ, R3 ;  /* 0x000000ffff057224 */ /* 0x001fe400078e0003 */
[----:B------:R-:W-:-:S04]  /*0af0*/  IMAD.MOV.U32 R3, RZ, RZ, 0x0 ;  /* 0x00000000ff037424 */ /* 0x000fc800078e00ff */
[----:B------:R-:W-:Y:S05]  /*0b00*/  RET.REL.NODEC R2 `(_Z18reduce_loss_kernelPKfPfii) ;  /* 0xfffffff4023c7950 */ /* 0x000fea0003c3ffff */
.L_x_16:
[----:B------:R-:W-:-:S00]  /*0b10*/  BRA `(.L_x_16) ;  /* 0xfffffffc00fc7947 */ /* 0x000fc0000383ffff */
[----:B------:R-:W-:-:S00]  /*0b20*/  NOP ;  /* 0x0000000000007918 */ /* 0x000fc00000000000 */
        /* <DEDUP_REMOVED lines=13> */
.L_x_53:


//--------------------- .text._Z26mse_loss_grad_fused_kernelPK6__halfS1_PS_Pfi --------------------------
	.section	.text._Z26mse_loss_grad_fused_kernelPK6__halfS1_PS_Pfi,"ax",@progbits
	.align	128
        .global         _Z26mse_loss_grad_fused_kernelPK6__halfS1_PS_Pfi
        .type           _Z26mse_loss_grad_fused_kernelPK6__halfS1_PS_Pfi,@function
        .size           _Z26mse_loss_grad_fused_kernelPK6__halfS1_PS_Pfi,(.L_x_54 - _Z26mse_loss_grad_fused_kernelPK6__halfS1_PS_Pfi)
        .other          _Z26mse_loss_grad_fused_kernelPK6__halfS1_PS_Pfi,@"STO_CUDA_ENTRY STV_DEFAULT"
_Z26mse_loss_grad_fused_kernelPK6__halfS1_PS_Pfi:
.text._Z26mse_loss_grad_fused_kernelPK6__halfS1_PS_Pfi:
[----:B------:R-:W-:Y:S01]  /*0000*/  LDC R1, c[0x0][0x37c] ;  /* 0x0000df00ff017b82 */ /* 0x000fe20000000800 */
[----:B------:R-:W0:Y:S01]  /*0010*/  S2R R3, SR_TID.X ;  /* 0x0000000000037919 */ /* 0x000e220000002100 */
[----:B------:R-:W0:Y:S01]  /*0020*/  LDCU UR4, c[0x0][0x360] ;  /* 0x00006c00ff0477ac */ /* 0x000e220008000800 */
[----:B------:R-:W-:Y:S01]  /*0030*/  BSSY.RECONVERGENT B0, `(.L_x_17) ;  /* 0x0000026000007945 */ /* 0x000fe20003800200 */
[----:B------:R-:W-:Y:S01]  /*0040*/  IMAD.MOV.U32 R0, RZ, RZ, RZ ;  /* 0x000000ffff007224 */ /* 0x000fe200078e00ff */
[----:B------:R-:W0:Y:S01]  /*0050*/  S2R R2, SR_CTAID.X ;  /* 0x0000000000027919 */ /* 0x000e220000002500 */
[----:B------:R-:W1:Y:S01]  /*0060*/  LDCU UR5, c[0x0][0x3a0] ;  /* 0x00007400ff0577ac */ /* 0x000e620008000800 */
[----:B------:R-:W2:Y:S01]  /*0070*/  LDCU.64 UR6, c[0x0][0x358] ;  /* 0x00006b00ff0677ac */ /* 0x000ea20008000a00 */
[----:B0-----:R-:W-:-:S05]  /*0080*/  IMAD R4, R2, UR4, R3 ;  /* 0x0000000402047c24 */ /* 0x001fca000f8e0203 */
[----:B-1----:R-:W-:-:S13]  /*0090*/  ISETP.GE.AND P0, PT, R4, UR5, PT ;  /* 0x0000000504007c0c */ /* 0x002fda000bf06270 */
[----:B--2---:R-:W-:Y:S05]  /*00a0*/  @P0 BRA `(.L_x_18) ;  /* 0x0000000000780947 */ /* 0x004fea0003800000 */
[----:B------:R-:W-:Y:S01]  /*00b0*/  I2FP.F32.S32 R5, UR5 ;  /* 0x0000000500057c45 */ /* 0x000fe20008201400 */
[----:B------:R-:W-:Y:S02]  /*00c0*/  UMOV UR4, 0x40000000 ;  /* 0x4000000000047882 */ /* 0x000fe40000000000 */
[----:B------:R-:W-:Y:S01]  /*00d0*/  IMAD.U32 R8, RZ, RZ, UR4 ;  /* 0x00000004ff087e24 */ /* 0x000fe2000f8e00ff */
[----:B------:R-:W0:Y:S08]  /*00e0*/  MUFU.RCP R0, R5 ;  /* 0x0000000500007308 */ /* 0x000e300000001000 */
[----:B------:R-:W1:Y:S01]  /*00f0*/  FCHK P0, R8, R5 ;  /* 0x0000000508007302 */ /* 0x000e620000000000 */
[----:B0-----:R-:W-:-:S04]  /*0100*/  FFMA R7, -R5, R0, 1 ;  /* 0x3f80000005077423 */ /* 0x001fc80000000100 */
[----:B------:R-:W-:-:S04]  /*0110*/  FFMA R0, R0, R7, R0 ;  /* 0x0000000700007223 */ /* 0x000fc80000000000 */
[----:B------:R-:W-:-:S04]  /*0120*/  FFMA R6, R0, 2, RZ ;  /* 0x4000000000067823 */ /* 0x000fc800000000ff */
[----:B------:R-:W-:-:S04]  /*0130*/  FFMA R7, -R5, R6, 2 ;  /* 0x4000000005077423 */ /* 0x000fc80000000106 */
[----:B------:R-:W-:Y:S01]  /*0140*/  FFMA R0, R0, R7, R6 ;  /* 0x0000000700007223 */ /* 0x000fe20000000006 */
[----:B-1----:R-:W-:Y:S06]  /*0150*/  @!P0 BRA `(.L_x_19) ;  /* 0x00000000000c8947 */ /* 0x002fec0003800000 */
[----:B------:R-:W-:-:S07]  /*0160*/  MOV R6, 0x180 ;  /* 0x0000018000067802 */ /* 0x000fce0000000f00 */
[----:B------:R-:W-:Y:S05]  /*0170*/  CALL.REL.NOINC `($__internal_1_$__cuda_sm3x_div_rn_noftz_f32_slowpath) ;  /* 0x0000000000e87944 */ /* 0x000fea0003c00000 */
[----:B------:R-:W-:-:S07]  /*0180*/  IMAD.MOV.U32 R0, RZ, RZ, R5 ;  /* 0x000000ffff007224 */ /* 0x000fce00078e0005 */
.L_x_19:
[----:B------:R-:W0:Y:S08]  /*0190*/  LDC.64 R6, c[0x0][0x380] ;  /* 0x0000e000ff067b82 */ /* 0x000e300000000a00 */
[----:B------:R-:W1:Y:S08]  /*01a0*/  LDC.64 R8, c[0x0][0x388] ;  /* 0x0000e200ff087b82 */ /* 0x000e700000000a00 */
[----:B------:R-:W2:Y:S01]  /*01b0*/  LDC.64 R10, c[0x0][0x390] ;  /* 0x0000e400ff0a7b82 */ /* 0x000ea20000000a00 */
[----:B0-----:R-:W-:-:S06]  /*01c0*/  IMAD.WIDE R6, R4, 0x2, R6 ;  /* 0x0000000204067825 */ /* 0x001fcc00078e0206 */
[----:B------:R-:W3:Y:S01]  /*01d0*/  LDG.E.U16.CONSTANT R6, desc[UR6][R6.64] ;  /* 0x0000000606067981 */ /* 0x000ee2000c1e9500 */
[----:B-1----:R-:W-:-:S06]  /*01e0*/  IMAD.WIDE R8, R4, 0x2, R8 ;  /* 0x0000000204087825 */ /* 0x002fcc00078e0208 */
[----:B------:R-:W4:Y:S01]  /*01f0*/  LDG.E.U16.CONSTANT R8, desc[UR6][R8.64] ;  /* 0x0000000608087981 */ /* 0x000f22000c1e9500 */
[----:B---3--:R-:W-:Y:S02]  /*0200*/  HADD2.F32 R5, -RZ, R6.H0_H0 ;  /* 0x20000006ff057230 */ /* 0x008fe40000004100 */
[----:B----4-:R-:W-:-:S05]  /*0210*/  HADD2.F32 R12, -RZ, R8.H0_H0 ;  /* 0x20000008ff0c7230 */ /* 0x010fca0000004100 */
[----:B------:R-:W-:-:S04]  /*0220*/  FADD R13, R5, -R12 ;  /* 0x8000000c050d7221 */ /* 0x000fc80000000000 */
[----:B------:R-:W-:Y:S01]  /*0230*/  FMUL R0, R13, R0 ;  /* 0x000000000d007220 */ /* 0x000fe20000400000 */
[----:B--2---:R-:W-:-:S04]  /*0240*/  IMAD.WIDE R4, R4, 0x2, R10 ;  /* 0x0000000204047825 */ /* 0x004fc800078e020a */
[----:B------:R-:W-:-:S04]  /*0250*/  F2FP.F16.F32.PACK_AB R0, RZ, R0 ;  /* 0x00000000ff00723e */ /* 0x000fc800000000ff */
[----:B------:R-:W-:-:S05]  /*0260*/  PRMT R7, R0, 0x7610, R7 ;  /* 0x0000761000077816 */ /* 0x000fca0000000007 */
[----:B------:R0:W-:Y:S01]  /*0270*/  STG.E.U16 desc[UR6][R4.64], R7 ;  /* 0x0000000704007986 */ /* 0x0001e2000c101506 */
[----:B------:R-:W-:-:S07]  /*0280*/  FMUL R0, R13, R13 ;  /* 0x0000000d0d007220 */ /* 0x000fce0000400000 */
.L_x_18:
[----:B------:R-:W-:Y:S05]  /*0290*/  BSYNC.RECONVERGENT B0 ;  /* 0x0000000000007941 */ /* 0x000fea0003800200 */
.L_x_17:
[----:B0-----:R-:W0:Y:S01]  /*02a0*/  SHFL.DOWN PT, R5, R0, 0x10, 0x1f ;  /* 0x0a001f0000057f89 */ /* 0x001e2200000e0000 */
        /* <DEDUP_REMOVED lines=34> */
[----:B------:R-:W2:Y:S01]  /*04d0*/  LDC.64 R4, c[0x0][0x398] ;  /* 0x0000e600ff047b82 */ /* 0x000ea20000000a00 */
[----:B-1----:R-:W-:Y:S01]  /*04e0*/  FADD R7, R6, R3 ;  /* 0x0000000306077221 */ /* 0x002fe20000000000 */
[----:B--2---:R-:W-:-:S05]  /*04f0*/  IMAD.WIDE.U32 R2, R2, 0x4, R4 ;  /* 0x0000000402027825 */ /* 0x004fca00078e0004 */
[----:B------:R-:W-:Y:S01]  /*0500*/  STG.E desc[UR6][R2.64], R7 ;  /* 0x0000000702007986 */ /* 0x000fe2000c101906 */
[----:B------:R-:W-:Y:S05]  /*0510*/  EXIT ;  /* 0x000000000000794d */ /* 0x000fea0003800000 */
        .weak           $__internal_1_$__cuda_sm3x_div_rn_noftz_f32_slowpath
        .type           $__internal_1_$__cuda_sm3x_div_rn_noftz_f32_slowpath,@function
        .size           $__internal_1_$__cuda_sm3x_div_rn_noftz_f32_slowpath,(.L_x_54 - $__internal_1_$__cuda_sm3x_div_rn_noftz_f32_slowpath)
$__internal_1_$__cuda_sm3x_div_rn_noftz_f32_slowpath:
[----:B------:R-:W-:Y:S02]  /*0520*/  SHF.R.U32.HI R0, RZ, 0x17, R5 ;  /* 0x00000017ff007819 */ /* 0x000fe40000011605 */
[----:B------:R-:W-:Y:S02]  /*0530*/  MOV R8, R5 ;  /* 0x0000000500087202 */ /* 0x000fe40000000f00 */
[----:B------:R-:W-:-:S05]  /*0540*/  LOP3.LUT R7, R0, 0xff, RZ, 0xc0, !PT ;  /* 0x000000ff00077812 */ /* 0x000fca00078ec0ff */
[----:B------:R-:W-:-:S05]  /*0550*/  VIADD R9, R7, 0xffffffff ;  /* 0xffffffff07097836 */ /* 0x000fca0000000000 */
[----:B------:R-:W-:-:S13]  /*0560*/  ISETP.GT.U32.AND P0, PT, R9, 0xfd, PT ;  /* 0x000000fd0900780c */ /* 0x000fda0003f04070 */
[----:B------:R-:W-:Y:S01]  /*0570*/  @!P0 IMAD.MOV.U32 R10, RZ, RZ, RZ ;  /* 0x000000ffff0a8224 */ /* 0x000fe200078e00ff */
[----:B------:R-:W-:Y:S06]  /*0580*/  @!P0 BRA `(.L_x_20) ;  /* 0x0000000000408947 */ /* 0x000fec0003800000 */
[----:B------:R-:W-:Y:S01]  /*0590*/  FSETP.GTU.FTZ.AND P0, PT, |R5|, +INF , PT ;  /* 0x7f8000000500780b */ /* 0x000fe20003f1c200 */
[----:B------:R-:W-:-:S12]  /*05a0*/  IMAD.MOV.U32 R0, RZ, RZ, R5 ;  /* 0x000000ffff007224 */ /* 0x000fd800078e0005 */
[----:B------:R-:W-:Y:S05]  /*05b0*/  @P0 BRA `(.L_x_21) ;  /* 0x0000000400280947 */ /* 0x000fea0003800000 */
[----:B------:R-:W-:-:S05]  /*05c0*/  IMAD.MOV.U32 R5, RZ, RZ, 0x40000000 ;  /* 0x40000000ff057424 */ /* 0x000fca00078e00ff */
[----:B------:R-:W-:-:S13]  /*05d0*/  LOP3.LUT P0, RZ, R8, 0x7fffffff, R5, 0xc8, !PT ;  /* 0x7fffffff08ff7812 */ /* 0x000fda000780c805 */
[----:B------:R-:W-:Y:S05]  /*05e0*/  @!P0 BRA `(.L_x_22) ;  /* 0x0000000400148947 */ /* 0x000fea0003800000 */
[----:B------:R-:W-:Y:S02]  /*05f0*/  FSETP.NEU.FTZ.AND P0, PT, |R0|, +INF , PT ;  /* 0x7f8000000000780b */ /* 0x000fe40003f1d200 */
[----:B------:R-:W-:-:S04]  /*0600*/  LOP3.LUT P1, RZ, R5, 0x7fffffff, RZ, 0xc0, !PT ;  /* 0x7fffffff05ff7812 */ /* 0x000fc8000782c0ff */
[----:B------:R-:W-:-:S13]  /*0610*/  PLOP3.LUT P0, PT, P0, P1, PT, 0x2f, 0xf2 ;  /* 0x0000000000f2781c */ /* 0x000fda0000702577 */
[----:B------:R-:W-:Y:S05]  /*0620*/  @P0 BRA `(.L_x_23) ;  /* 0x0000000000fc0947 */ /* 0x000fea0003800000 */
[----:B------:R-:W-:-:S13]  /*0630*/  LOP3.LUT P0, RZ, R8, 0x7fffffff, RZ, 0xc0, !PT ;  /* 0x7fffffff08ff7812 */ /* 0x000fda000780c0ff */
[----:B------:R-:W-:Y:S05]  /*0640*/  @!P0 BRA `(.L_x_24) ;  /* 0x0000000000e88947 */ /* 0x000fea0003800000 */
[----:B------:R-:W-:Y:S01]  /*0650*/  ISETP.GE.AND P0, PT, R9, RZ, PT ;  /* 0x000000ff0900720c */ /* 0x000fe20003f06270 */
[----:B------:R-:W-:-:S12]  /*0660*/  HFMA2 R10, -RZ, RZ, 0, 0 ;  /* 0x00000000ff0a7431 */ /* 0x000fd800000001ff */
[----:B------:R-:W-:Y:S01]  /*0670*/  @!P0 FFMA R8, R0, 1.84467440737095516160e+19, RZ ;  /* 0x5f80000000088823 */ /* 0x000fe200000000ff */
[----:B------:R-:W-:-:S07]  /*0680*/  @!P0 VIADD R10, R10, 0x40 ;  /* 0x000000400a0a8836 */ /* 0x000fce0000000000 */
.L_x_20:
[----:B------:R-:W-:Y:S01]  /*0690*/  LEA R5, R7, 0xc0800000, 0x17 ;  /* 0xc080000007057811 */ /* 0x000fe200078eb8ff */
[----:B------:R-:W-:Y:S01]  /*06a0*/  UMOV UR4, 0x40000000 ;  /* 0x4000000000047882 */ /* 0x000fe20000000000 */
[----:B------:R-:W-:Y:S01]  /*06b0*/  IADD3 R7, PT, PT, R10, 0x80, -R7 ;  /* 0x000000800a077810 */ /* 0x000fe20007ffe807 */
[----:B------:R-:W-:Y:S02]  /*06c0*/  UIADD3 UR4, UPT, UPT, UR4, -0x800000, URZ ;  /* 0xff80000004047890 */ /* 0x000fe4000fffe0ff */
[----:B------:R-:W-:-:S04]  /*06d0*/  IMAD.IADD R8, R8, 0x1, -R5 ;  /* 0x0000000108087824 */ /* 0x000fc800078e0a05 */
[----:B------:R-:W0:Y:S01]  /*06e0*/  MUFU.RCP R0, R8 ;  /* 0x0000000800007308 */ /* 0x000e220000001000 */
[----:B------:R-:W-:-:S04]  /*06f0*/  FADD.FTZ R5, -R8, -RZ ;  /* 0x800000ff08057221 */ /* 0x000fc80000010100 */
[----:B0-----:R-:W-:-:S04]  /*0700*/  FFMA R9, R0, R5, 1 ;  /* 0x3f80000000097423 */ /* 0x001fc80000000005 */
[----:B------:R-:W-:-:S04]  /*0710*/  FFMA R0, R0, R9, R0 ;  /* 0x0000000900007223 */ /* 0x000fc80000000000 */
[----:B------:R-:W-:-:S04]  /*0720*/  FFMA R9, R0, UR4, RZ ;  /* 0x0000000400097c23 */ /* 0x000fc800080000ff */
[----:B------:R-:W-:-:S04]  /*0730*/  FFMA R12, R5, R9, UR4 ;  /* 0x00000004050c7e23 */ /* 0x000fc80008000009 */
[----:B------:R-:W-:-:S04]  /*0740*/  FFMA R9, R0, R12, R9 ;  /* 0x0000000c00097223 */ /* 0x000fc80000000009 */
[----:B------:R-:W-:-:S04]  /*0750*/  FFMA R12, R5, R9, UR4 ;  /* 0x00000004050c7e23 */ /* 0x000fc80008000009 */
[----:B------:R-:W-:-:S05]  /*0760*/  FFMA R5, R0, R12, R9 ;  /* 0x0000000c00057223 */ /* 0x000fca0000000009 */
[----:B------:R-:W-:-:S04]  /*0770*/  SHF.R.U32.HI R8, RZ, 0x17, R5 ;  /* 0x00000017ff087819 */ /* 0x000fc80000011605 */
[----:B------:R-:W-:-:S05]  /*0780*/  LOP3.LUT R8, R8, 0xff, RZ, 0xc0, !PT ;  /* 0x000000ff08087812 */ /* 0x000fca00078ec0ff */
[----:B------:R-:W-:-:S05]  /*0790*/  IMAD.IADD R10, R8, 0x1, R7 ;  /* 0x00000001080a7824 */ /* 0x000fca00078e0207 */
[----:B------:R-:W-:-:S04]  /*07a0*/  IADD3 R8, PT, PT, R10, -0x1, RZ ;  /* 0xffffffff0a087810 */ /* 0x000fc80007ffe0ff */
        /* <DEDUP_REMOVED lines=10> */
[C---:B------:R-:W-:Y:S02]  /*0850*/  ISETP.NE.AND P2, PT, R10.reuse, RZ, PT ;  /* 0x000000ff0a00720c */ /* 0x040fe40003f45270 */
[----:B------:R-:W-:Y:S02]  /*0860*/  ISETP.NE.AND P1, PT, R10, RZ, PT ;  /* 0x000000ff0a00720c */ /* 0x000fe40003f25270 */
[----:B------:R-:W-:Y:S01]  /*0870*/  LOP3.LUT R8, R7, 0x7fffff, RZ, 0xc0, !PT ;  /* 0x007fffff07087812 */ /* 0x000fe200078ec0ff */
[CCC-:B------:R-:W-:Y:S01]  /*0880*/  FFMA.RP R7, R0.reuse, R12.reuse, R9.reuse ;  /* 0x0000000c00077223 */ /* 0x1c0fe20000008009 */
[----:B------:R-:W-:Y:S01]  /*0890*/  FFMA.RM R0, R0, R12, R9 ;  /* 0x0000000c00007223 */ /* 0x000fe20000004009 */
[----:B------:R-:W-:Y:S01]  /*08a0*/  VIADD R9, R10, 0x20 ;  /* 0x000000200a097836 */ /* 0x000fe20000000000 */
[----:B------:R-:W-:Y:S01]  /*08b0*/  LOP3.LUT R8, R8, 0x800000, RZ, 0xfc, !PT ;  /* 0x0080000008087812 */ /* 0x000fe200078efcff */
[----:B------:R-:W-:-:S02]  /*08c0*/  IMAD.MOV R10, RZ, RZ, -R10 ;  /* 0x000000ffff0a7224 */ /* 0x000fc400078e0a0a */
        /* <DEDUP_REMOVED lines=13> */
.L_x_26:
[----:B------:R-:W-:-:S04]  /*09a0*/  LOP3.LUT R5, R5, 0x80000000, RZ, 0xc0, !PT ;  /* 0x8000000005057812 */ /* 0x000fc800078ec0ff */
[----:B------:R-:W-:Y:S01]  /*09b0*/  LOP3.LUT R5, R5, 0x7f800000, RZ, 0xfc, !PT ;  /* 0x7f80000005057812 */ /* 0x000fe200078efcff */
[----:B------:R-:W-:Y:S06]  /*09c0*/  BRA `(.L_x_27) ;  /* 0x0000000000287947 */ /* 0x000fec0003800000 */
.L_x_25:
[----:B------:R-:W-:Y:S01]  /*09d0*/  LEA R5, R7, R5, 0x17 ;  /* 0x0000000507057211 */ /* 0x000fe200078eb8ff */
[----:B------:R-:W-:Y:S06]  /*09e0*/  BRA `(.L_x_27) ;  /* 0x0000000000207947 */ /* 0x000fec0003800000 */
.L_x_24:
[----:B------:R-:W-:-:S04]  /*09f0*/  LOP3.LUT R5, R8, 0x80000000, R5, 0x48, !PT ;  /* 0x8000000008057812 */ /* 0x000fc800078e4805 */
[----:B------:R-:W-:Y:S01]  /*0a00*/  LOP3.LUT R5, R5, 0x7f800000, RZ, 0xfc, !PT ;  /* 0x7f80000005057812 */ /* 0x000fe200078efcff */
[----:B------:R-:W-:Y:S06]  /*0a10*/  BRA `(.L_x_27) ;  /* 0x0000000000147947 */ /* 0x000fec0003800000 */
.L_x_23:
[----:B------:R-:W-:Y:S01]  /*0a20*/  LOP3.LUT R5, R8, 0x80000000, R5, 0x48, !PT ;  /* 0x8000000008057812 */ /* 0x000fe200078e4805 */
[----:B------:R-:W-:Y:S06]  /*0a30*/  BRA `(.L_x_27) ;  /* 0x00000000000c7947 */ /* 0x000fec0003800000 */
.L_x_22:
[----:B------:R-:W0:Y:S01]  /*0a40*/  MUFU.RSQ R5, -QNAN ;  /* 0xffc0000000057908 */ /* 0x000e220000001400 */
[----:B------:R-:W-:Y:S05]  /*0a50*/  BRA `(.L_x_27) ;  /* 0x0000000000047947 */ /* 0x000fea0003800000 */
.L_x_21:
[----:B------:R-:W-:-:S07]  /*0a60*/  FADD.FTZ R5, R0, 2 ;  /* 0x4000000000057421 */ /* 0x000fce0000010000 */
.L_x_27:
[----:B------:R-:W-:-:S04]  /*0a70*/  IMAD.MOV.U32 R7, RZ, RZ, 0x0 ;  /* 0x00000000ff077424 */ /* 0x000fc800078e00ff */
[----:B0-----:R-:W-:Y:S05]  /*0a80*/  RET.REL.NODEC R6 `(_Z26mse_loss_grad_fused_kernelPK6__halfS1_PS_Pfi) ;  /* 0xfffffff4065c7950 */ /* 0x001fea0003c3ffff */
.L_x_28:
        /* <DEDUP_REMOVED lines=15> */
.L_x_54:


//--------------------- .text._Z15mse_grad_kernelPK6__halfS1_PS_i --------------------------
	.section	.text._Z15mse_grad_kernelPK6__halfS1_PS_i,"ax",@progbits
	.align	128
        .global         _Z15mse_grad_kernelPK6__halfS1_PS_i
        .type           _Z15mse_grad_kernelPK6__halfS1_PS_i,@function
        .size           _Z15mse_grad_kernelPK6__halfS1_PS_i,(.L_x_55 - _Z15mse_grad_kernelPK6__halfS1_PS_i)
        .other          _Z15mse_grad_kernelPK6__halfS1_PS_i,@"STO_CUDA_ENTRY STV_DEFAULT"
_Z15mse_grad_kernelPK6__halfS1_PS_i:
.text._Z15mse_grad_kernelPK6__halfS1_PS_i:
[----:B------:R-:W-:Y:S01]  /*0000*/  LDC R1, c[0x0][0x37c] ;  /* 0x0000df00ff017b82 */ /* 0x000fe20000000800 */
[----:B------:R-:W0:Y:S01]  /*0010*/  LDCU UR4, c[0x0][0x398] ;  /* 0x00007300ff0477ac */ /* 0x000e220008000800 */
[----:B------:R-:W1:Y:S06]  /*0020*/  S2R R7, SR_TID.X ;  /* 0x0000000000077919 */ /* 0x000e6c0000002100 */
[----:B------:R-:W1:Y:S01]  /*0030*/  LDC R2, c[0x0][0x360] ;  /* 0x0000d800ff027b82 */ /* 0x000e620000000800 */
[----:B------:R-:W-:Y:S02]  /*0040*/  UMOV UR5, 0x40000000 ;  /* 0x4000000000057882 */ /* 0x000fe40000000000 */
[----:B------:R-:W-:Y:S01]  /*0050*/  IMAD.U32 R6, RZ, RZ, UR5 ;  /* 0x00000005ff067e24 */ /* 0x000fe2000f8e00ff */
[----:B0-----:R-:W-:-:S04]  /*0060*/  I2FP.F32.S32 R3, UR4 ;  /* 0x0000000400037c45 */ /* 0x001fc80008201400 */
[----:B------:R-:W1:Y:S01]  /*0070*/  S2UR UR4, SR_CTAID.X ;  /* 0x00000000000479c3 */ /* 0x000e620000002500 */
[----:B------:R-:W0:Y:S08]  /*0080*/  MUFU.RCP R0, R3 ;  /* 0x0000000300007308 */ /* 0x000e300000001000 */
[----:B------:R-:W2:Y:S01]  /*0090*/  FCHK P0, R6, R3 ;  /* 0x0000000306007302 */ /* 0x000ea20000000000 */
[----:B0-----:R-:W-:-:S04]  /*00a0*/  FFMA R5, -R3, R0, 1 ;  /* 0x3f80000003057423 */ /* 0x001fc80000000100 */
[----:B------:R-:W-:Y:S01]  /*00b0*/  FFMA R0, R0, R5, R0 ;  /* 0x0000000500007223 */ /* 0x000fe20000000000 */
[----:B-1----:R-:W-:-:S03]  /*00c0*/  IMAD R2, R2, UR4, R7 ;  /* 0x0000000402027c24 */ /* 0x002fc6000f8e0207 */
[----:B------:R-:W-:Y:S01]  /*00d0*/  FFMA R5, R0, 2, RZ ;  /* 0x4000000000057823 */ /* 0x000fe200000000ff */
[----:B------:R-:W-:-:S03]  /*00e0*/  IMAD.SHL.U32 R2, R2, 0x2, RZ ;  /* 0x0000000202027824 */ /* 0x000fc600078e00ff */
[----:B------:R-:W-:-:S04]  /*00f0*/  FFMA R4, -R3, R5, 2 ;  /* 0x4000000003047423 */ /* 0x000fc80000000105 */
[----:B------:R-:W-:Y:S01]  /*0100*/  FFMA R0, R0, R4, R5 ;  /* 0x0000000400007223 */ /* 0x000fe20000000005 */
[----:B--2---:R-:W-:Y:S06]  /*0110*/  @!P0 BRA `(.L_x_29) ;  /* 0x00000000000c8947 */ /* 0x004fec0003800000 */
[----:B------:R-:W-:-:S07]  /*0120*/  MOV R4, 0x140 ;  /* 0x0000014000047802 */ /* 0x000fce0000000f00 */
[----:B------:R-:W-:Y:S05]  /*0130*/  CALL.REL.NOINC `($__internal_2_$__cuda_sm3x_div_rn_noftz_f32_slowpath) ;  /* 0x0000000000a87944 */ /* 0x000fea0003c00000 */
[----:B------:R-:W-:-:S07]  /*0140*/  MOV R0, R6 ;  /* 0x0000000600007202 */ /* 0x000fce0000000f00 */
.L_x_29:
[----:B------:R-:W0:Y:S01]  /*0150*/  LDCU UR6, c[0x0][0x398] ;  /* 0x00007300ff0677ac */ /* 0x000e220008000800 */
[----:B------:R-:W-:Y:S01]  /*0160*/  VIADD R3, R2, 0x1 ;  /* 0x0000000102037836 */ /* 0x000fe20000000000 */
[----:B------:R-:W1:Y:S04]  /*0170*/  LDCU.64 UR4, c[0x0][0x358] ;  /* 0x00006b00ff0477ac */ /* 0x000e680008000a00 */
[----:B0-----:R-:W-:-:S13]  /*0180*/  ISETP.GE.AND P0, PT, R3, UR6, PT ;  /* 0x0000000603007c0c */ /* 0x001fda000bf06270 */
[----:B-1----:R-:W-:Y:S05]  /*0190*/  @P0 BRA `(.L_x_30) ;  /* 0x00000000004c0947 */ /* 0x002fea0003800000 */
[----:B------:R-:W0:Y:S08]  /*01a0*/  LDC.64 R4, c[0x0][0x380] ;  /* 0x0000e000ff047b82 */ /* 0x000e300000000a00 */
[----:B------:R-:W1:Y:S08]  /*01b0*/  LDC.64 R6, c[0x0][0x388] ;  /* 0x0000e200ff067b82 */ /* 0x000e700000000a00 */
[----:B------:R-:W2:Y:S01]  /*01c0*/  LDC.64 R8, c[0x0][0x390] ;  /* 0x0000e400ff087b82 */ /* 0x000ea20000000a00 */
[----:B0-----:R-:W-:-:S06]  /*01d0*/  IMAD.WIDE R4, R2, 0x2, R4 ;  /* 0x0000000202047825 */ /* 0x001fcc00078e0204 */
[----:B------:R-:W3:Y:S01]  /*01e0*/  LDG.E.CONSTANT R4, desc[UR4][R4.64] ;  /* 0x0000000404047981 */ /* 0x000ee2000c1e9900 */
[----:B-1----:R-:W-:-:S06]  /*01f0*/  IMAD.WIDE R6, R2, 0x2, R6 ;  /* 0x0000000202067825 */ /* 0x002fcc00078e0206 */
[----:B------:R-:W4:Y:S01]  /*0200*/  LDG.E.CONSTANT R6, desc[UR4][R6.64] ;  /* 0x0000000406067981 */ /* 0x000f22000c1e9900 */
[--C-:B---3--:R-:W-:Y:S02]  /*0210*/  HADD2.F32 R3, -RZ, R4.reuse.H0_H0 ;  /* 0x20000004ff037230 */ /* 0x108fe40000004100 */
[----:B------:R-:W-:Y:S02]  /*0220*/  HADD2.F32 R11, -RZ, R4.H1_H1 ;  /* 0x30000004ff0b7230 */ /* 0x000fe40000004100 */
[--C-:B----4-:R-:W-:Y:S02]  /*0230*/  HADD2.F32 R10, -RZ, R6.reuse.H0_H0 ;  /* 0x20000006ff0a7230 */ /* 0x110fe40000004100 */
[----:B------:R-:W-:-:S03]  /*0240*/  HADD2.F32 R12, -RZ, R6.H1_H1 ;  /* 0x30000006ff0c7230 */ /* 0x000fc60000004100 */
[----:B------:R-:W-:Y:S02]  /*0250*/  FADD R3, R3, -R10 ;  /* 0x8000000a03037221 */ /* 0x000fe40000000000 */
[----:B------:R-:W-:Y:S02]  /*0260*/  FADD R11, R11, -R12 ;  /* 0x8000000c0b0b7221 */ /* 0x000fe40000000000 */
[-C--:B------:R-:W-:Y:S02]  /*0270*/  FMUL R10, R3, R0.reuse ;  /* 0x00000000030a7220 */ /* 0x080fe40000400000 */
[----:B------:R-:W-:Y:S01]  /*0280*/  FMUL R11, R11, R0 ;  /* 0x000000000b0b7220 */ /* 0x000fe20000400000 */
[----:B--2---:R-:W-:-:S04]  /*0290*/  IMAD.WIDE R2, R2, 0x2, R8 ;  /* 0x0000000202027825 */ /* 0x004fc800078e0208 */
[----:B------:R-:W-:-:S05]  /*02a0*/  F2FP.F16.F32.PACK_AB R11, R11, R10 ;  /* 0x0000000a0b0b723e */ /* 0x000fca00000000ff */
[----:B------:R-:W-:Y:S01]  /*02b0*/  STG.E desc[UR4][R2.64], R11 ;  /* 0x0000000b02007986 */ /* 0x000fe2000c101904 */
[----:B------:R-:W-:Y:S05]  /*02c0*/  EXIT ;  /* 0x000000000000794d */ /* 0x000fea0003800000 */
.L_x_30:
[----:B------:R-:W-:-:S13]  /*02d0*/  ISETP.GE.AND P0, PT, R2, UR6, PT ;  /* 0x0000000602007c0c */ /* 0x000fda000bf06270 */
[----:B------:R-:W-:Y:S05]  /*02e0*/  @P0 EXIT ;  /* 0x000000000000094d */ /* 0x000fea0003800000 */
[----:B------:R-:W0:Y:S08]  /*02f0*/  LDC.64 R4, c[0x0][0x380] ;  /* 0x0000e000ff047b82 */ /* 0x000e300000000a00 */
[----:B------:R-:W1:Y:S08]  /*0300*/  LDC.64 R6, c[0x0][0x388] ;  /* 0x0000e200ff067b82 */ /* 0x000e700000000a00 */
[----:B------:R-:W2:Y:S01]  /*0310*/  LDC.64 R8, c[0x0][0x390] ;  /* 0x0000e400ff087b82 */ /* 0x000ea20000000a00 */
[----:B0-----:R-:W-:-:S06]  /*0320*/  IMAD.WIDE R4, R2, 0x2, R4 ;  /* 0x0000000202047825 */ /* 0x001fcc00078e0204 */
[----:B------:R-:W3:Y:S01]  /*0330*/  LDG.E.U16.CONSTANT R4, desc[UR4][R4.64] ;  /* 0x0000000404047981 */ /* 0x000ee2000c1e9500 */
[----:B-1----:R-:W-:-:S06]  /*0340*/  IMAD.WIDE R6, R2, 0x2, R6 ;  /* 0x0000000202067825 */ /* 0x002fcc00078e0206 */
[----:B------:R-:W4:Y:S01]  /*0350*/  LDG.E.U16.CONSTANT R6, desc[UR4][R6.64] ;  /* 0x0000000406067981 */ /* 0x000f22000c1e9500 */
[----:B--2---:R-:W-:-:S04]  /*0360*/  IMAD.WIDE R8, R2, 0x2, R8 ;  /* 0x0000000202087825 */ /* 0x004fc800078e0208 */
[----:B---3--:R-:W-:Y:S02]  /*0370*/  HADD2.F32 R3, -RZ, R4.H0_H0 ;  /* 0x20000004ff037230 */ /* 0x008fe40000004100 */
[----:B----4-:R-:W-:-:S05]  /*0380*/  HADD2.F32 R10, -RZ, R6.H0_H0 ;  /* 0x20000006ff0a7230 */ /* 0x010fca0000004100 */
[----:B------:R-:W-:-:S04]  /*0390*/  FADD R3, R3, -R10 ;  /* 0x8000000a03037221 */ /* 0x000fc80000000000 */
[----:B------:R-:W-:-:S05]  /*03a0*/  FMUL R3, R3, R0 ;  /* 0x0000000003037220 */ /* 0x000fca0000400000 */
[----:B------:R-:W-:-:S05]  /*03b0*/  F2FP.F16.F32.PACK_AB R3, RZ, R3 ;  /* 0x00000003ff03723e */ /* 0x000fca00000000ff */
[----:B------:R-:W-:Y:S01]  /*03c0*/  STG.E.U16 desc[UR4][R8.64], R3 ;  /* 0x0000000308007986 */ /* 0x000fe2000c101504 */
[----:B------:R-:W-:Y:S05]  /*03d0*/  EXIT ;  /* 0x000000000000794d */ /* 0x000fea0003800000 */
        .weak           $__internal_2_$__cuda_sm3x_div_rn_noftz_f32_slowpath
        .type           $__internal_2_$__cuda_sm3x_div_rn_noftz_f32_slowpath,@function
        .size           $__internal_2_$__cuda_sm3x_div_rn_noftz_f32_slowpath,(.L_x_55 - $__internal_2_$__cuda_sm3x_div_rn_noftz_f32_slowpath)
$__internal_2_$__cuda_sm3x_div_rn_noftz_f32_slowpath:
        /* <DEDUP_REMOVED lines=10> */
[----:B------:R-:W-:-:S05]  /*0480*/  HFMA2 R3, -RZ, RZ, 2, 0 ;  /* 0x40000000ff037431 */ /* 0x000fca00000001ff */
        /* <DEDUP_REMOVED lines=9> */
[----:B------:R-:W-:-:S12]  /*0520*/  IMAD.MOV.U32 R8, RZ, RZ, RZ ;  /* 0x000000ffff087224 */ /* 0x000fd800078e00ff */
[----:B------:R-:W-:Y:S01]  /*0530*/  @!P0 FFMA R6, R0, 1.84467440737095516160e+19, RZ ;  /* 0x5f80000000068823 */ /* 0x000fe200000000ff */
[----:B------:R-:W-:-:S07]  /*0540*/  @!P0 VIADD R8, R8, 0x40 ;  /* 0x0000004008088836 */ /* 0x000fce0000000000 */
.L_x_31:
[----:B------:R-:W-:Y:S01]  /*0550*/  LEA R3, R5, 0xc0800000, 0x17 ;  /* 0xc080000005037811 */ /* 0x000fe200078eb8ff */
[----:B------:R-:W-:Y:S01]  /*0560*/  UMOV UR4, 0x40000000 ;  /* 0x4000000000047882 */ /* 0x000fe20000000000 */
[----:B------:R-:W-:Y:S01]  /*0570*/  IADD3 R5, PT, PT, R8, 0x80, -R5 ;  /* 0x0000008008057810 */ /* 0x000fe20007ffe805 */
[----:B------:R-:W-:Y:S01]  /*0580*/  UIADD3 UR4, UPT, UPT, UR4, -0x800000, URZ ;  /* 0xff80000004047890 */ /* 0x000fe2000fffe0ff */
[----:B------:R-:W-:-:S04]  /*0590*/  IADD3 R3, PT, PT, -R3, R6, RZ ;  /* 0x0000000603037210 */ /* 0x000fc80007ffe1ff */
        /* <DEDUP_REMOVED lines=22> */
[CCC-:B------:R-:W-:Y:S01]  /*0700*/  FFMA.RZ R3, R0.reuse, R10.reuse, R9.reuse ;  /* 0x0000000a00037223 */ /* 0x1c0fe2000000c009 */
[C---:B------:R-:W-:Y:S02]  /*0710*/  IADD3 R8, PT, PT, R7.reuse, 0x20, RZ ;  /* 0x0000002007087810 */ /* 0x040fe40007ffe0ff */
[----:B------:R-:W-:Y:S02]  /*0720*/  ISETP.NE.AND P2, PT, R7, RZ, PT ;  /* 0x000000ff0700720c */ /* 0x000fe40003f45270 */
[----:B------:R-:W-:Y:S01]  /*0730*/  LOP3.LUT R5, R3, 0x7fffff, RZ, 0xc0, !PT ;  /* 0x007fffff03057812 */ /* 0x000fe200078ec0ff */
[CCC-:B------:R-:W-:Y:S01]  /*0740*/  FFMA.RP R3, R0.reuse, R10.reuse, R9.reuse ;  /* 0x0000000a00037223 */ /* 0x1c0fe20000008009 */
[----:B------:R-:W-:Y:S01]  /*0750*/  FFMA.RM R0, R0, R10, R9 ;  /* 0x0000000a00007223 */ /* 0x000fe20000004009 */
[----:B------:R-:W-:Y:S01]  /*0760*/  ISETP.NE.AND P1, PT, R7, RZ, PT ;  /* 0x000000ff0700720c */ /* 0x000fe20003f25270 */
[----:B------:R-:W-:Y:S01]  /*0770*/  IMAD.MOV R7, RZ, RZ, -R7 ;  /* 0x000000ffff077224 */ /* 0x000fe200078e0a07 */
        /* <DEDUP_REMOVED lines=10> */
[----:B------:R-:W-:-:S04]  /*0820*/  LOP3.LUT R3, R3, R0, RZ, 0xc0, !PT ;  /* 0x0000000003037212 */ /* 0x000fc800078ec0ff */
[----:B------:R-:W-:-:S04]  /*0830*/  IADD3 R3, PT, PT, R8, R3, RZ ;  /* 0x0000000308037210 */ /* 0x000fc80007ffe0ff */
[----:B------:R-:W-:Y:S01]  /*0840*/  LOP3.LUT R6, R3, R6, RZ, 0xfc, !PT ;  /* 0x0000000603067212 */ /* 0x000fe200078efcff */
[----:B------:R-:W-:Y:S06]  /*0850*/  BRA `(.L_x_38) ;  /* 0x0000000000347947 */ /* 0x000fec0003800000 */
.L_x_37:
[----:B------:R-:W-:-:S04]  /*0860*/  LOP3.LUT R6, R6, 0x80000000, RZ, 0xc0, !PT ;  /* 0x8000000006067812 */ /* 0x000fc800078ec0ff */
[----:B------:R-:W-:Y:S01]  /*0870*/  LOP3.LUT R6, R6, 0x7f800000, RZ, 0xfc, !PT ;  /* 0x7f80000006067812 */ /* 0x000fe200078efcff */
[----:B------:R-:W-:Y:S06]  /*0880*/  BRA `(.L_x_38) ;  /* 0x0000000000287947 */ /* 0x000fec0003800000 */
.L_x_36:
[----:B------:R-:W-:Y:S01]  /*0890*/  IMAD R6, R5, 0x800000, R6 ;  /* 0x0080000005067824 */ /* 0x000fe200078e0206 */
[----:B------:R-:W-:Y:S06]  /*08a0*/  BRA `(.L_x_38) ;  /* 0x0000000000207947 */ /* 0x000fec0003800000 */
.L_x_35:
[----:B------:R-:W-:-:S04]  /*08b0*/  LOP3.LUT R6, R6, 0x80000000, R3, 0x48, !PT ;  /* 0x8000000006067812 */ /* 0x000fc800078e4803 */
[----:B------:R-:W-:Y:S01]  /*08c0*/  LOP3.LUT R6, R6, 0x7f800000, RZ, 0xfc, !PT ;  /* 0x7f80000006067812 */ /* 0x000fe200078efcff */
[----:B------:R-:W-:Y:S06]  /*08d0*/  BRA `(.L_x_38) ;  /* 0x0000000000147947 */ /* 0x000fec0003800000 */
.L_x_34:
[----:B------:R-:W-:Y:S01]  /*08e0*/  LOP3.LUT R6, R6, 0x80000000, R3, 0x48, !PT ;  /* 0x8000000006067812 */ /* 0x000fe200078e4803 */
[----:B------:R-:W-:Y:S06]  /*08f0*/  BRA `(.L_x_38) ;  /* 0x00000000000c7947 */ /* 0x000fec0003800000 */
.L_x_33:
[----:B------:R-:W0:Y:S01]  /*0900*/  MUFU.RSQ R6, -QNAN ;  /* 0xffc0000000067908 */ /* 0x000e220000001400 */
[----:B------:R-:W-:Y:S05]  /*0910*/  BRA `(.L_x_38) ;  /* 0x0000000000047947 */ /* 0x000fea0003800000 */
.L_x_32:
[----:B------:R-:W-:-:S07]  /*0920*/  FADD.FTZ R6, R0, 2 ;  /* 0x4000000000067421 */ /* 0x000fce0000010000 */
.L_x_38:
[----:B------:R-:W-:-:S04]  /*0930*/  HFMA2 R5, -RZ, RZ, 0, 0 ;  /* 0x00000000ff057431 */ /* 0x000fc800000001ff */
[----:B0-----:R-:W-:Y:S05]  /*0940*/  RET.REL.NODEC R4 `(_Z15mse_grad_kernelPK6__halfS1_PS_i) ;  /* 0xfffffff404ac7950 */ /* 0x001fea0003c3ffff */
.L_x_39:
        /* <DEDUP_REMOVED lines=11> */
.L_x_55:


//--------------------- .text._Z15mse_loss_kernelPK6__halfS1_Pfi --------------------------
	.section	.text._Z15mse_loss_kernelPK6__halfS1_Pfi,"ax",@progbits
	.align	128
        .global         _Z15mse_loss_kernelPK6__halfS1_Pfi
        .type           _Z15mse_loss_kernelPK6__halfS1_Pfi,@function
        .size           _Z15mse_loss_kernelPK6__halfS1_Pfi,(.L_x_59 - _Z15mse_loss_kernelPK6__halfS1_Pfi)
        .other          _Z15mse_loss_kernelPK6__halfS1_Pfi,@"STO_CUDA_ENTRY STV_DEFAULT"
_Z15mse_loss_kernelPK6__halfS1_Pfi:
.text._Z15mse_loss_kernelPK6__halfS1_Pfi:
[----:B------:R-:W-:Y:S01]  /*0000*/  LDC R1, c[0x0][0x37c] ;  /* 0x0000df00ff017b82 */ /* 0x000fe20000000800 */
[----:B------:R-:W0:Y:S07]  /*0010*/  S2R R0, SR_TID.X ;  /* 0x0000000000007919 */ /* 0x000e2e0000002100 */
[----:B------:R-:W0:Y:S01]  /*0020*/  S2UR UR4, SR_CTAID.X ;  /* 0x00000000000479c3 */ /* 0x000e220000002500 */
[----:B------:R-:W1:Y:S01]  /*0030*/  LDCU UR5, c[0x0][0x398] ;  /* 0x00007300ff0577ac */ /* 0x000e620008000800 */
[----:B------:R-:W-:Y:S01]  /*0040*/  BSSY.RECONVERGENT B0, `(.L_x_40) ;  /* 0x0000018000007945 */ /* 0x000fe20003800200 */
[----:B------:R-:W-:Y:S01]  /*0050*/  HFMA2 R10, -RZ, RZ, 0, 0 ;  /* 0x00000000ff0a7431 */ /* 0x000fe200000001ff */
[----:B------:R-:W2:Y:S04]  /*0060*/  LDCU.64 UR6, c[0x0][0x358] ;  /* 0x00006b00ff0677ac */ /* 0x000ea80008000a00 */
[----:B------:R-:W0:Y:S02]  /*0070*/  LDC R7, c[0x0][0x360] ;  /* 0x0000d800ff077b82 */ /* 0x000e240000000800 */
[----:B0-----:R-:W-:-:S05]  /*0080*/  IMAD R6, R7, UR4, R0 ;  /* 0x0000000407067c24 */ /* 0x001fca000f8e0200 */
[----:B-1----:R-:W-:-:S13]  /*0090*/  ISETP.GE.AND P0, PT, R6, UR5, PT ;  /* 0x0000000506007c0c */ /* 0x002fda000bf06270 */
[----:B--2---:R-:W-:Y:S05]  /*00a0*/  @P0 BRA `(.L_x_41) ;  /* 0x0000000000440947 */ /* 0x004fea0003800000 */
[----:B------:R-:W0:Y:S01]  /*00b0*/  LDC.64 R2, c[0x0][0x380] ;  /* 0x0000e000ff027b82 */ /* 0x000e220000000a00 */
[----:B------:R-:W1:Y:S01]  /*00c0*/  LDCU UR4, c[0x0][0x370] ;  /* 0x00006e00ff0477ac */ /* 0x000e620008000800 */
[----:B------:R-:W-:Y:S02]  /*00d0*/  MOV R11, R6 ;  /* 0x00000006000b7202 */ /* 0x000fe40000000f00 */
[----:B------:R-:W-:-:S04]  /*00e0*/  MOV R10, RZ ;  /* 0x000000ff000a7202 */ /* 0x000fc80000000f00 */
[----:B------:R-:W2:Y:S01]  /*00f0*/  LDC.64 R4, c[0x0][0x388] ;  /* 0x0000e200ff047b82 */ /* 0x000ea20000000a00 */
[----:B-1----:R-:W-:-:S07]  /*0100*/  IMAD R12, R7, UR4, RZ ;  /* 0x00000004070c7c24 */ /* 0x002fce000f8e02ff */
.L_x_42:
[----:B0-----:R-:W-:-:S04]  /*0110*/  IMAD.WIDE R6, R11, 0x2, R2 ;  /* 0x000000020b067825 */ /* 0x001fc800078e0202 */
[----:B--2---:R-:W-:Y:S02]  /*0120*/  IMAD.WIDE R8, R11, 0x2, R4 ;  /* 0x000000020b087825 */ /* 0x004fe400078e0204 */
[----:B------:R-:W2:Y:S04]  /*0130*/  LDG.E.U16.CONSTANT R6, desc[UR6][R6.64] ;  /* 0x0000000606067981 */ /* 0x000ea8000c1e9500 */
[----:B------:R-:W3:Y:S01]  /*0140*/  LDG.E.U16.CONSTANT R8, desc[UR6][R8.64] ;  /* 0x0000000608087981 */ /* 0x000ee2000c1e9500 */
[----:B------:R-:W-:-:S04]  /*0150*/  IADD3 R11, PT, PT, R12, R11, RZ ;  /* 0x0000000b0c0b7210 */ /* 0x000fc80007ffe0ff */
[----:B------:R-:W-:Y:S01]  /*0160*/  ISETP.GE.AND P0, PT, R11, UR5, PT ;  /* 0x000000050b007c0c */ /* 0x000fe2000bf06270 */
[----:B--2---:R-:W-:Y:S02]  /*0170*/  HADD2.F32 R13, -RZ, R6.H0_H0 ;  /* 0x20000006ff0d7230 */ /* 0x004fe40000004100 */
[----:B---3--:R-:W-:-:S05]  /*0180*/  HADD2.F32 R14, -RZ, R8.H0_H0 ;  /* 0x20000008ff0e7230 */ /* 0x008fca0000004100 */
[----:B------:R-:W-:-:S04]  /*0190*/  FADD R13, R13, -R14 ;  /* 0x8000000e0d0d7221 */ /* 0x000fc80000000000 */
[----:B------:R-:W-:Y:S01]  /*01a0*/  FFMA R10, R13, R13, R10 ;  /* 0x0000000d0d0a7223 */ /* 0x000fe2000000000a */
[----:B------:R-:W-:Y:S06]  /*01b0*/  @!P0 BRA `(.L_x_42) ;  /* 0xfffffffc00d48947 */ /* 0x000fec000383ffff */
.L_x_41:
[----:B------:R-:W-:Y:S05]  /*01c0*/  BSYNC.RECONVERGENT B0 ;  /* 0x0000000000007941 */ /* 0x000fea0003800200 */
.L_x_40:
[----:B------:R-:W0:Y:S01]  /*01d0*/  SHFL.DOWN PT, R3, R10, 0x10, 0x1f ;  /* 0x0a001f000a037f89 */ /* 0x000e2200000e0000 */
[C---:B------:R-:W-:Y:S02]  /*01e0*/  LOP3.LUT P0, RZ, R0.reuse, 0x1f, RZ, 0xc0, !PT ;  /* 0x0000001f00ff7812 */ /* 0x040fe4000780c0ff */
[----:B------:R-:W-:-:S11]  /*01f0*/  ISETP.GT.U32.AND P1, PT, R0, 0x7, PT ;  /* 0x000000070000780c */ /* 0x000fd60003f24070 */
[----:B------:R-:W1:Y:S01]  /*0200*/  @!P0 S2R R9, SR_CgaCtaId ;  /* 0x0000000000098919 */ /* 0x000e620000008800 */
[----:B------:R-:W-:Y:S01]  /*0210*/  @!P0 MOV R6, 0x400 ;  /* 0x0000040000068802 */ /* 0x000fe20000000f00 */
[----:B0-----:R-:W-:-:S05]  /*0220*/  FADD R3, R3, R10 ;  /* 0x0000000a03037221 */ /* 0x001fca0000000000 */
        /* <DEDUP_REMOVED lines=30> */
[----:B-1----:R-:W-:-:S05]  /*0410*/  FADD R7, R6, R7 ;  /* 0x0000000706077221 */ /* 0x002fca0000000000 */
[----:B--2---:R-:W-:Y:S01]  /*0420*/  REDG.E.ADD.F32.FTZ.RN.STRONG.GPU desc[UR6][R2.64], R7 ;  /* 0x00000007020079a6 */ /* 0x004fe2000c12f306 */
[----:B------:R-:W-:Y:S05]  /*0430*/  EXIT ;  /* 0x000000000000794d */ /* 0x000fea0003800000 */
.L_x_43:
        /* <DEDUP_REMOVED lines=12> */
.L_x_59:


//--------------------- .text._Z26upsample2d_backward_kernelPK6__halfPS_iiii --------------------------
	.section	.text._Z26upsample2d_backward_kernelPK6__halfPS_iiii,"ax",@progbits
	.align	128
        .global         _Z26upsample2d_backward_kernelPK6__halfPS_iiii
        .type           _Z26upsample2d_backward_kernelPK6__halfPS_iiii,@function
        .size           _Z26upsample2d_backward_kernelPK6__halfPS_iiii,(.L_x_60 - _Z26upsample2d_backward_kernelPK6__halfPS_iiii)
        .other          _Z26upsample2d_backward_kernelPK6__halfPS_iiii,@"STO_CUDA_ENTRY STV_DEFAULT"
_Z26upsample2d_backward_kernelPK6__halfPS_iiii:
.text._Z26upsample2d_backward_kernelPK6__halfPS_iiii:
[----:B------:R-:W-:Y:S01]  /*0000*/  LDC R1, c[0x0][0x37c] ;  /* 0x0000df00ff017b82 */ /* 0x000fe20000000800 */
[----:B------:R-:W0:Y:S07]  /*0010*/  S2R R9, SR_TID.X ;  /* 0x0000000000097919 */ /* 0x000e2e0000002100 */
[----:B------:R-:W1:Y:S08]  /*0020*/  LDC.64 R4, c[0x0][0x390] ;  /* 0x0000e400ff047b82 */ /* 0x000e700000000a00 */
[----:B------:R-:W2:Y:S08]  /*0030*/  LDC.64 R2, c[0x0][0x398] ;  /* 0x0000e600ff027b82 */ /* 0x000eb00000000a00 */
[----:B------:R-:W0:Y:S08]  /*0040*/  S2UR UR4, SR_CTAID.X ;  /* 0x00000000000479c3 */ /* 0x000e300000002500 */
[----:B------:R-:W0:Y:S01]  /*0050*/  LDC R0, c[0x0][0x360] ;  /* 0x0000d800ff007b82 */ /* 0x000e220000000800 */
[----:B-1----:R-:W-:-:S04]  /*0060*/  IMAD R7, R5, R4, RZ ;  /* 0x0000000405077224 */ /* 0x002fc800078e02ff */
[----:B--2---:R-:W-:-:S04]  /*0070*/  IMAD R4, R7, R2, RZ ;  /* 0x0000000207047224 */ /* 0x004fc800078e02ff */
[----:B------:R-:W-:Y:S02]  /*0080*/  IMAD R7, R4, R3, RZ ;  /* 0x0000000304077224 */ /* 0x000fe400078e02ff */
[----:B0-----:R-:W-:-:S05]  /*0090*/  IMAD R0, R0, UR4, R9 ;  /* 0x0000000400007c24 */ /* 0x001fca000f8e0209 */
[----:B------:R-:W-:-:S13]  /*00a0*/  ISETP.GE.AND P0, PT, R0, R7, PT ;  /* 0x000000070000720c */ /* 0x000fda0003f06270 */
[----:B------:R-:W-:Y:S05]  /*00b0*/  @P0 EXIT ;  /* 0x000000000000094d */ /* 0x000fea0003800000 */
[----:B------:R-:W-:Y:S01]  /*00c0*/  IABS R9, R3 ;  /* 0x0000000300097213 */ /* 0x000fe20000000000 */
[----:B------:R-:W0:Y:S01]  /*00d0*/  LDCU.64 UR4, c[0x0][0x358] ;  /* 0x00006b00ff0477ac */ /* 0x000e220008000a00 */
[----:B------:R-:W-:Y:S02]  /*00e0*/  IABS R10, R0 ;  /* 0x00000000000a7213 */ /* 0x000fe40000000000 */
[----:B------:R-:W1:Y:S08]  /*00f0*/  I2F.RP R4, R9 ;  /* 0x0000000900047306 */ /* 0x000e700000209400 */
[----:B-1----:R-:W1:Y:S02]  /*0100*/  MUFU.RCP R4, R4 ;  /* 0x0000000400047308 */ /* 0x002e640000001000 */
[----:B-1----:R-:W-:-:S02]  /*0110*/  IADD3 R6, PT, PT, R4, 0xffffffe, RZ ;  /* 0x0ffffffe04067810 */ /* 0x002fc40007ffe0ff */
[----:B------:R-:W-:-:S04]  /*0120*/  IABS R4, R2 ;  /* 0x0000000200047213 */ /* 0x000fc80000000000 */
[----:B------:R1:W2:Y:S02]  /*0130*/  F2I.FTZ.U32.TRUNC.NTZ R7, R6 ;  /* 0x0000000600077305 */ /* 0x0002a4000021f000 */
[----:B-1----:R-:W-:Y:S02]  /*0140*/  IMAD.MOV.U32 R6, RZ, RZ, RZ ;  /* 0x000000ffff067224 */ /* 0x002fe400078e00ff */
[----:B--2---:R-:W-:-:S04]  /*0150*/  IMAD.MOV R8, RZ, RZ, -R7 ;  /* 0x000000ffff087224 */ /* 0x004fc800078e0a07 */
[----:B------:R-:W-:Y:S01]  /*0160*/  IMAD R11, R8, R9, RZ ;  /* 0x00000009080b7224 */ /* 0x000fe200078e02ff */
[----:B------:R-:W-:Y:S02]  /*0170*/  MOV R8, R10 ;  /* 0x0000000a00087202 */ /* 0x000fe40000000f00 */
[----:B------:R-:W1:Y:S01]  /*0180*/  I2F.RP R10, R4 ;  /* 0x00000004000a7306 */ /* 0x000e620000209400 */
[----:B------:R-:W-:-:S06]  /*0190*/  IMAD.HI.U32 R7, R7, R11, R6 ;  /* 0x0000000b07077227 */ /* 0x000fcc00078e0006 */
[----:B------:R-:W-:-:S05]  /*01a0*/  IMAD.HI.U32 R7, R7, R8, RZ ;  /* 0x0000000807077227 */ /* 0x000fca00078e00ff */
[----:B------:R-:W-:Y:S01]  /*01b0*/  IADD3 R6, PT, PT, -R7, RZ, RZ ;  /* 0x000000ff07067210 */ /* 0x000fe20007ffe1ff */
[----:B-1----:R-:W1:Y:S04]  /*01c0*/  MUFU.RCP R10, R10 ;  /* 0x0000000a000a7308 */ /* 0x002e680000001000 */
[----:B------:R-:W-:-:S05]  /*01d0*/  IMAD R6, R9, R6, R8 ;  /* 0x0000000609067224 */ /* 0x000fca00078e0208 */
[----:B------:R-:W-:Y:S02]  /*01e0*/  ISETP.GT.U32.AND P2, PT, R9, R6, PT ;  /* 0x000000060900720c */ /* 0x000fe40003f44070 */
[----:B-1----:R-:W-:-:S11]  /*01f0*/  IADD3 R8, PT, PT, R10, 0xffffffe, RZ ;  /* 0x0ffffffe0a087810 */ /* 0x002fd60007ffe0ff */
[----:B------:R-:W-:Y:S02]  /*0200*/  @!P2 IMAD.IADD R6, R6, 0x1, -R9 ;  /* 0x000000010606a824 */ /* 0x000fe400078e0a09 */
[----:B------:R-:W-:Y:S01]  /*0210*/  @!P2 VIADD R7, R7, 0x1 ;  /* 0x000000010707a836 */ /* 0x000fe20000000000 */
[----:B------:R-:W-:Y:S02]  /*0220*/  ISETP.NE.AND P2, PT, R3, RZ, PT ;  /* 0x000000ff0300720c */ /* 0x000fe40003f45270 */
[----:B------:R-:W-:Y:S02]  /*0230*/  ISETP.GE.U32.AND P0, PT, R6, R9, PT ;  /* 0x000000090600720c */ /* 0x000fe40003f06070 */
[----:B------:R-:W-:Y:S01]  /*0240*/  LOP3.LUT R6, R0, R3, RZ, 0x3c, !PT ;  /* 0x0000000300067212 */ /* 0x000fe200078e3cff */
[----:B------:R1:W2:Y:S03]  /*0250*/  F2I.FTZ.U32.TRUNC.NTZ R9, R8 ;  /* 0x0000000800097305 */ /* 0x0002a6000021f000 */
[----:B------:R-:W-:-:S02]  /*0260*/  ISETP.GE.AND P1, PT, R6, RZ, PT ;  /* 0x000000ff0600720c */ /* 0x000fc40003f26270 */
[----:B------:R-:W-:Y:S01]  /*0270*/  IABS R6, R5 ;  /* 0x0000000500067213 */ /* 0x000fe20000000000 */
[----:B-1----:R-:W-:-:S04]  /*0280*/  HFMA2 R8, -RZ, RZ, 0, 0 ;  /* 0x00000000ff087431 */ /* 0x002fc800000001ff */
[----:B------:R-:W-:Y:S02]  /*0290*/  @P0 IADD3 R7, PT, PT, R7, 0x1, RZ ;  /* 0x0000000107070810 */ /* 0x000fe40007ffe0ff */
[----:B--2---:R-:W-:-:S04]  /*02a0*/  IADD3 R11, PT, PT, RZ, -R9, RZ ;  /* 0x80000009ff0b7210 */ /* 0x004fc80007ffe0ff */
[----:B------:R-:W-:Y:S01]  /*02b0*/  @!P1 IMAD.MOV R7, RZ, RZ, -R7 ;  /* 0x000000ffff079224 */ /* 0x000fe200078e0a07 */
[----:B------:R-:W-:Y:S01]  /*02c0*/  @!P2 LOP3.LUT R7, RZ, R3, RZ, 0x33, !PT ;  /* 0x00000003ff07a212 */ /* 0x000fe200078e33ff */
[----:B------:R-:W-:-:S03]  /*02d0*/  IMAD R11, R11, R4, RZ ;  /* 0x000000040b0b7224 */ /* 0x000fc600078e02ff */
[----:B------:R-:W-:Y:S01]  /*02e0*/  IABS R10, R7 ;  /* 0x00000007000a7213 */ /* 0x000fe20000000000 */
[----:B------:R-:W-:-:S03]  /*02f0*/  IMAD.HI.U32 R8, R9, R11, R8 ;  /* 0x0000000b09087227 */ /* 0x000fc600078e0008 */
[----:B------:R-:W-:Y:S02]  /*0300*/  MOV R9, R10 ;  /* 0x0000000a00097202 */ /* 0x000fe40000000f00 */
[----:B------:R-:W1:Y:S03]  /*0310*/  I2F.RP R10, R6 ;  /* 0x00000006000a7306 */ /* 0x000e660000209400 */
[----:B------:R-:W-:-:S04]  /*0320*/  IMAD.HI.U32 R8, R8, R9, RZ ;  /* 0x0000000908087227 */ /* 0x000fc800078e00ff */
[----:B------:R-:W-:-:S04]  /*0330*/  IMAD.MOV R11, RZ, RZ, -R8 ;  /* 0x000000ffff0b7224 */ /* 0x000fc800078e0a08 */
[C---:B------:R-:W-:Y:S01]  /*0340*/  IMAD R9, R4.reuse, R11, R9 ;  /* 0x0000000b04097224 */ /* 0x040fe200078e0209 */
[----:B-1----:R-:W1:Y:S04]  /*0350*/  MUFU.RCP R10, R10 ;  /* 0x0000000a000a7308 */ /* 0x002e680000001000 */
[----:B------:R-:W-:-:S13]  /*0360*/  ISETP.GT.U32.AND P2, PT, R4, R9, PT ;  /* 0x000000090400720c */ /* 0x000fda0003f44070 */
[-C--:B------:R-:W-:Y:S01]  /*0370*/  @!P2 IADD3 R9, PT, PT, R9, -R4.reuse, RZ ;  /* 0x800000040909a210 */ /* 0x080fe20007ffe0ff */
[----:B------:R-:W-:Y:S01]  /*0380*/  @!P2 VIADD R8, R8, 0x1 ;  /* 0x000000010808a836 */ /* 0x000fe20000000000 */
[----:B------:R-:W-:Y:S02]  /*0390*/  ISETP.NE.AND P2, PT, R2, RZ, PT ;  /* 0x000000ff0200720c */ /* 0x000fe40003f45270 */
[----:B------:R-:W-:Y:S02]  /*03a0*/  ISETP.GE.U32.AND P0, PT, R9, R4, PT ;  /* 0x000000040900720c */ /* 0x000fe40003f06070 */
[----:B-1----:R-:W-:Y:S02]  /*03b0*/  IADD3 R11, PT, PT, R10, 0xffffffe, RZ ;  /* 0x0ffffffe0a0b7810 */ /* 0x002fe40007ffe0ff */
[----:B------:R-:W-:Y:S02]  /*03c0*/  LOP3.LUT R4, R7, R2, RZ, 0x3c, !PT ;  /* 0x0000000207047212 */ /* 0x000fe400078e3cff */
[----:B------:R-:W1:Y:S02]  /*03d0*/  F2I.FTZ.U32.TRUNC.NTZ R9, R11 ;  /* 0x0000000b00097305 */ /* 0x000e64000021f000 */
[----:B------:R-:W-:-:S05]  /*03e0*/  ISETP.GE.AND P1, PT, R4, RZ, PT ;  /* 0x000000ff0400720c */ /* 0x000fca0003f26270 */
[----:B------:R-:W-:-:S04]  /*03f0*/  @P0 IADD3 R8, PT, PT, R8, 0x1, RZ ;  /* 0x0000000108080810 */ /* 0x000fc80007ffe0ff */
[----:B------:R-:W-:Y:S01]  /*0400*/  MOV R14, R8 ;  /* 0x00000008000e7202 */ /* 0x000fe20000000f00 */
[----:B------:R-:W-:Y:S02]  /*0410*/  HFMA2 R8, -RZ, RZ, 0, 0 ;  /* 0x00000000ff087431 */ /* 0x000fe400000001ff */
[----:B-1----:R-:W-:Y:S01]  /*0420*/  IMAD.MOV R13, RZ, RZ, -R9 ;  /* 0x000000ffff0d7224 */ /* 0x002fe200078e0a09 */
[----:B------:R-:W-:Y:S02]  /*0430*/  @!P1 IADD3 R14, PT, PT, -R14, RZ, RZ ;  /* 0x000000ff0e0e9210 */ /* 0x000fe40007ffe1ff */
[----:B------:R-:W-:Y:S01]  /*0440*/  @!P2 LOP3.LUT R14, RZ, R2, RZ, 0x33, !PT ;  /* 0x00000002ff0ea212 */ /* 0x000fe200078e33ff */
[----:B------:R-:W-:-:S03]  /*0450*/  IMAD R11, R13, R6, RZ ;  /* 0x000000060d0b7224 */ /* 0x000fc600078e02ff */
[----:B------:R-:W-:Y:S01]  /*0460*/  IABS R4, R14 ;  /* 0x0000000e00047213 */ /* 0x000fe20000000000 */
[----:B------:R-:W-:Y:S01]  /*0470*/  IMAD.HI.U32 R8, R9, R11, R8 ;  /* 0x0000000b09087227 */ /* 0x000fe200078e0008 */
[----:B------:R-:W-:-:S03]  /*0480*/  IADD3 R10, PT, PT, -R14, RZ, RZ ;  /* 0x000000ff0e0a7210 */ /* 0x000fc60007ffe1ff */
[----:B------:R-:W-:Y:S02]  /*0490*/  IMAD.MOV.U32 R9, RZ, RZ, R4 ;  /* 0x000000ffff097224 */ /* 0x000fe400078e0004 */
[----:B------:R-:W-:Y:S01]  /*04a0*/  IMAD R11, R2, R10, R7 ;  /* 0x0000000a020b7224 */ /* 0x000fe200078e0207 */
[----:B------:R-:W-:Y:S01]  /*04b0*/  IADD3 R7, PT, PT, -R7, RZ, RZ ;  /* 0x000000ff07077210 */ /* 0x000fe20007ffe1ff */
[----:B------:R-:W-:-:S05]  /*04c0*/  IMAD.HI.U32 R8, R8, R9, RZ ;  /* 0x0000000908087227 */ /* 0x000fca00078e00ff */
[----:B------:R-:W-:-:S05]  /*04d0*/  IADD3 R4, PT, PT, -R8, RZ, RZ ;  /* 0x000000ff08047210 */ /* 0x000fca0007ffe1ff */
[----:B------:R-:W-:Y:S01]  /*04e0*/  IMAD R9, R6, R4, R9 ;  /* 0x0000000406097224 */ /* 0x000fe200078e0209 */
[----:B------:R-:W-:-:S04]  /*04f0*/  LOP3.LUT R4, R14, R5, RZ, 0x3c, !PT ;  /* 0x000000050e047212 */ /* 0x000fc800078e3cff */
[----:B------:R-:W-:Y:S02]  /*0500*/  ISETP.GT.U32.AND P2, PT, R6, R9, PT ;  /* 0x000000090600720c */ /* 0x000fe40003f44070 */
[----:B------:R-:W-:-:S11]  /*0510*/  ISETP.GE.AND P1, PT, R4, RZ, PT ;  /* 0x000000ff0400720c */ /* 0x000fd60003f26270 */
[-C--:B------:R-:W-:Y:S01]  /*0520*/  @!P2 IADD3 R9, PT, PT, R9, -R6.reuse, RZ ;  /* 0x800000060909a210 */ /* 0x080fe20007ffe0ff */
[----:B------:R-:W-:Y:S01]  /*0530*/  @!P2 VIADD R8, R8, 0x1 ;  /* 0x000000010808a836 */ /* 0x000fe20000000000 */
[----:B------:R-:W-:Y:S02]  /*0540*/  ISETP.NE.AND P2, PT, R5, RZ, PT ;  /* 0x000000ff0500720c */ /* 0x000fe40003f45270 */
[----:B------:R-:W-:Y:S01]  /*0550*/  ISETP.GE.U32.AND P0, PT, R9, R6, PT ;  /* 0x000000060900720c */ /* 0x000fe20003f06070 */
[----:B------:R-:W-:-:S12]  /*0560*/  IMAD.SHL.U32 R6, R2, 0x2, RZ ;  /* 0x0000000202067824 */ /* 0x000fd800078e00ff */
[----:B------:R-:W-:-:S04]  /*0570*/  @P0 IADD3 R8, PT, PT, R8, 0x1, RZ ;  /* 0x0000000108080810 */ /* 0x000fc80007ffe0ff */
[----:B------:R-:W-:Y:S02]  /*0580*/  MOV R4, R8 ;  /* 0x0000000800047202 */ /* 0x000fe40000000f00 */
[----:B------:R-:W1:Y:S03]  /*0590*/  LDC.64 R8, c[0x0][0x380] ;  /* 0x0000e000ff087b82 */ /* 0x000e660000000a00 */
[----:B------:R-:W-:Y:S01]  /*05a0*/  @!P1 IMAD.MOV R4, RZ, RZ, -R4 ;  /* 0x000000ffff049224 */ /* 0x000fe200078e0a04 */
[----:B------:R-:W-:-:S04]  /*05b0*/  @!P2 LOP3.LUT R4, RZ, R5, RZ, 0x33, !PT ;  /* 0x00000005ff04a212 */ /* 0x000fc800078e33ff */
[----:B------:R-:W-:-:S05]  /*05c0*/  IADD3 R12, PT, PT, -R4, RZ, RZ ;  /* 0x000000ff040c7210 */ /* 0x000fca0007ffe1ff */
[----:B------:R-:W-:Y:S02]  /*05d0*/  IMAD R2, R5, R12, R14 ;  /* 0x0000000c05027224 */ /* 0x000fe400078e020e */
[----:B------:R-:W-:Y:S02]  /*05e0*/  IMAD R5, R6, R5, RZ ;  /* 0x0000000506057224 */ /* 0x000fe400078e02ff */
[----:B------:R-:W-:Y:S02]  /*05f0*/  IMAD R2, R2, R6, R11 ;  /* 0x0000000602027224 */ /* 0x000fe400078e020b */
[----:B------:R-:W2:Y:S02]  /*0600*/  LDC.64 R10, c[0x0][0x388] ;  /* 0x0000e200ff0a7b82 */ /* 0x000ea40000000a00 */
[----:B------:R-:W-:Y:S02]  /*0610*/  IMAD R2, R4, R5, R2 ;  /* 0x0000000504027224 */ /* 0x000fe400078e0202 */
[----:B------:R-:W-:-:S02]  /*0620*/  IMAD R5, R3, R7, R0 ;  /* 0x0000000703057224 */ /* 0x000fc400078e0200 */
[-C--:B------:R-:W-:Y:S02]  /*0630*/  IMAD R2, R2, R3.reuse, RZ ;  /* 0x0000000302027224 */ /* 0x080fe400078e02ff */
[----:B------:R-:W-:-:S03]  /*0640*/  IMAD R7, R6, R3, RZ ;  /* 0x0000000306077224 */ /* 0x000fc600078e02ff */
[----:B------:R-:W-:-:S05]  /*0650*/  LEA R5, R2, R5, 0x1 ;  /* 0x0000000502057211 */ /* 0x000fca00078e08ff */
[----:B-1----:R-:W-:-:S04]  /*0660*/  IMAD.WIDE R8, R5, 0x2, R8 ;  /* 0x0000000205087825 */ /* 0x002fc800078e0208 */
[----:B------:R-:W-:-:S04]  /*0670*/  IMAD.WIDE R4, R3, 0x2, R8 ;  /* 0x0000000203047825 */ /* 0x000fc800078e0208 */
[----:B------:R-:W-:Y:S02]  /*0680*/  IMAD.WIDE R6, R7, 0x2, R8 ;  /* 0x0000000207067825 */ /* 0x000fe400078e0208 */
[----:B0-----:R-:W3:Y:S04]  /*0690*/  LDG.E.U16.CONSTANT R8, desc[UR4][R8.64] ;  /* 0x0000000408087981 */ /* 0x001ee8000c1e9500 */
[----:B------:R-:W4:Y:S01]  /*06a0*/  LDG.E.U16.CONSTANT R4, desc[UR4][R4.64] ;  /* 0x0000000404047981 */ /* 0x000f22000c1e9500 */
[----:B------:R-:W-:-:S03]  /*06b0*/  IMAD.WIDE R2, R3, 0x2, R6 ;  /* 0x0000000203027825 */ /* 0x000fc600078e0206 */
[----:B------:R-:W5:Y:S04]  /*06c0*/  LDG.E.U16.CONSTANT R6, desc[UR4][R6.64] ;  /* 0x0000000406067981 */ /* 0x000f68000c1e9500 */
[----:B------:R-:W5:Y:S01]  /*06d0*/  LDG.E.U16.CONSTANT R2, desc[UR4][R2.64] ;  /* 0x0000000402027981 */ /* 0x000f62000c1e9500 */
[----:B---3--:R-:W-:Y:S02]  /*06e0*/  HADD2.F32 R12, -RZ, R8.H0_H0 ;  /* 0x20000008ff0c7230 */ /* 0x008fe40000004100 */
[----:B----4-:R-:W-:Y:S02]  /*06f0*/  HADD2.F32 R13, -RZ, R4.H0_H0 ;  /* 0x20000004ff0d7230 */ /* 0x010fe40000004100 */
[----:B--2---:R-:W-:-:S04]  /*0700*/  IMAD.WIDE R4, R0, 0x2, R10 ;  /* 0x0000000200047825 */ /* 0x004fc800078e020a */
[----:B------:R-:W-:Y:S01]  /*0710*/  FADD R12, R12, R13 ;  /* 0x0000000d0c0c7221 */ /* 0x000fe20000000000 */
[----:B-----5:R-:W-:Y:S02]  /*0720*/  HADD2.F32 R15, -RZ, R6.H0_H0 ;  /* 0x20000006ff0f7230 */ /* 0x020fe40000004100 */
[----:B------:R-:W-:-:S03]  /*0730*/  HADD2.F32 R13, -RZ, R2.H0_H0 ;  /* 0x20000002ff0d7230 */ /* 0x000fc60000004100 */
[----:B------:R-:W-:-:S04]  /*0740*/  FADD R12, R12, R15 ;  /* 0x0000000f0c0c7221 */ /* 0x000fc80000000000 */
[----:B------:R-:W-:-:S05]  /*0750*/  FADD R12, R12, R13 ;  /* 0x0000000d0c0c7221 */ /* 0x000fca0000000000 */
[----:B------:R-:W-:-:S05]  /*0760*/  F2FP.F16.F32.PACK_AB R12, RZ, R12 ;  /* 0x0000000cff0c723e */ /* 0x000fca00000000ff */
[----:B------:R-:W-:Y:S01]  /*0770*/  STG.E.U16 desc[UR4][R4.64], R12 ;  /* 0x0000000c04007986 */ /* 0x000fe2000c101504 */
[----:B------:R-:W-:Y:S05]  /*0780*/  EXIT ;  /* 0x000000000000794d */ /* 0x000fea0003800000 */
.L_x_44:
        /* <DEDUP_REMOVED lines=15> */
.L_x_60:


//--------------------- .text._Z30upsample2d_forward_fast_kernelPK6__halfPS_iiii --------------------------
	.section	.text._Z30upsample2d_forward_fast_kernelPK6__halfPS_iiii,"ax",@progbits
	.align	128
        .global         _Z30upsample2d_forward_fast_kernelPK6__halfPS_iiii
        .type           _Z30upsample2d_forward_fast_kernelPK6__halfPS_iiii,@function
        .size           _Z30upsample2d_forward_fast_kernelPK6__halfPS_iiii,(.L_x_61 - _Z30upsample2d_forward_fast_kernelPK6__halfPS_iiii)
        .other          _Z30upsample2d_forward_fast_kernelPK6__halfPS_iiii,@"STO_CUDA_ENTRY STV_DEFAULT"
_Z30upsample2d_forward_fast_kernelPK6__halfPS_iiii:
.text._Z30upsample2d_forward_fast_kernelPK6__halfPS_iiii:
        /* <DEDUP_REMOVED lines=12> */
[----:B------:R-:W0:Y:S01]  /*00c0*/  LDC.64 R6, c[0x0][0x380] ;  /* 0x0000e000ff067b82 */ /* 0x000e220000000a00 */
[----:B------:R-:W1:Y:S01]  /*00d0*/  LDCU.64 UR4, c[0x0][0x358] ;  /* 0x00006b00ff0477ac */ /* 0x000e620008000a00 */
[----:B------:R-:W-:-:S04]  /*00e0*/  IABS R14, R3 ;  /* 0x00000003000e7213 */ /* 0x000fc80000000000 */
[----:B------:R-:W2:Y:S01]  /*00f0*/  I2F.RP R10, R14 ;  /* 0x0000000e000a7306 */ /* 0x000ea20000209400 */
[----:B0-----:R-:W-:-:S05]  /*0100*/  IMAD.WIDE R6, R4, 0x2, R6 ;  /* 0x0000000204067825 */ /* 0x001fca00078e0206 */
[----:B-1----:R0:W3:Y:S02]  /*0110*/  LDG.E.U16.CONSTANT R0, desc[UR4][R6.64] ;  /* 0x0000000406007981 */ /* 0x0020e4000c1e9500 */
[----:B--2---:R-:W1:Y:S01]  /*0120*/  MUFU.RCP R10, R10 ;  /* 0x0000000a000a7308 */ /* 0x004e620000001000 */
[----:B0-----:R-:W-:Y:S02]  /*0130*/  IABS R6, R2 ;  /* 0x0000000200067213 */ /* 0x001fe40000000000 */
[----:B------:R-:W-:-:S05]  /*0140*/  IABS R7, R4 ;  /* 0x0000000400077213 */ /* 0x000fca0000000000 */
[----:B------:R-:W0:Y:S01]  /*0150*/  I2F.RP R12, R6 ;  /* 0x00000006000c7306 */ /* 0x000e220000209400 */
[----:B-1----:R-:W-:-:S07]  /*0160*/  IADD3 R8, PT, PT, R10, 0xffffffe, RZ ;  /* 0x0ffffffe0a087810 */ /* 0x002fce0007ffe0ff */
[----:B------:R1:W2:Y:S08]  /*0170*/  F2I.FTZ.U32.TRUNC.NTZ R9, R8 ;  /* 0x0000000800097305 */ /* 0x0002b0000021f000 */
[----:B0-----:R-:W0:Y:S01]  /*0180*/  MUFU.RCP R12, R12 ;  /* 0x0000000c000c7308 */ /* 0x001e220000001000 */
[----:B-1----:R-:W-:Y:S02]  /*0190*/  HFMA2 R8, -RZ, RZ, 0, 0 ;  /* 0x00000000ff087431 */ /* 0x002fe400000001ff */
[----:B--2---:R-:W-:-:S04]  /*01a0*/  IMAD.MOV R11, RZ, RZ, -R9 ;  /* 0x000000ffff0b7224 */ /* 0x004fc800078e0a09 */
[----:B------:R-:W-:-:S04]  /*01b0*/  IMAD R11, R11, R14, RZ ;  /* 0x0000000e0b0b7224 */ /* 0x000fc800078e02ff */
[----:B------:R-:W-:-:S04]  /*01c0*/  IMAD.HI.U32 R9, R9, R11, R8 ;  /* 0x0000000b09097227 */ /* 0x000fc800078e0008 */
[----:B0-----:R-:W-:Y:S01]  /*01d0*/  VIADD R10, R12, 0xffffffe ;  /* 0x0ffffffe0c0a7836 */ /* 0x001fe20000000000 */
[----:B------:R-:W-:Y:S01]  /*01e0*/  IABS R12, R5 ;  /* 0x00000005000c7213 */ /* 0x000fe20000000000 */
[----:B------:R-:W-:Y:S02]  /*01f0*/  IMAD.HI.U32 R9, R9, R7, RZ ;  /* 0x0000000709097227 */ /* 0x000fe400078e00ff */
[----:B------:R0:W1:Y:S02]  /*0200*/  F2I.FTZ.U32.TRUNC.NTZ R11, R10 ;  /* 0x0000000a000b7305 */ /* 0x000064000021f000 */
[----:B------:R-:W-:-:S04]  /*0210*/  IMAD.MOV R8, RZ, RZ, -R9 ;  /* 0x000000ffff087224 */ /* 0x000fc800078e0a09 */
[----:B------:R-:W-:Y:S01]  /*0220*/  IMAD R7, R14, R8, R7 ;  /* 0x000000080e077224 */ /* 0x000fe200078e0207 */
[----:B0-----:R-:W-:-:S04]  /*0230*/  MOV R10, RZ ;  /* 0x000000ff000a7202 */ /* 0x001fc80000000f00 */
[----:B------:R-:W-:-:S13]  /*0240*/  ISETP.GT.U32.AND P2, PT, R14, R7, PT ;  /* 0x000000070e00720c */ /* 0x000fda0003f44070 */
[-C--:B------:R-:W-:Y:S02]  /*0250*/  @!P2 IADD3 R7, PT, PT, R7, -R14.reuse, RZ ;  /* 0x8000000e0707a210 */ /* 0x080fe40007ffe0ff */
[----:B------:R-:W-:Y:S02]  /*0260*/  @!P2 IADD3 R9, PT, PT, R9, 0x1, RZ ;  /* 0x000000010909a810 */ /* 0x000fe40007ffe0ff */
[----:B------:R-:W-:Y:S02]  /*0270*/  ISETP.GE.U32.AND P0, PT, R7, R14, PT ;  /* 0x0000000e0700720c */ /* 0x000fe40003f06070 */
[----:B------:R-:W-:Y:S02]  /*0280*/  LOP3.LUT R7, R4, R3, RZ, 0x3c, !PT ;  /* 0x0000000304077212 */ /* 0x000fe400078e3cff */
[----:B------:R-:W-:Y:S02]  /*0290*/  ISETP.NE.AND P2, PT, R3, RZ, PT ;  /* 0x000000ff0300720c */ /* 0x000fe40003f45270 */
[----:B------:R-:W-:-:S02]  /*02a0*/  ISETP.GE.AND P1, PT, R7, RZ, PT ;  /* 0x000000ff0700720c */ /* 0x000fc40003f26270 */
[----:B-1----:R-:W-:-:S05]  /*02b0*/  IADD3 R7, PT, PT, RZ, -R11, RZ ;  /* 0x8000000bff077210 */ /* 0x002fca0007ffe0ff */
[----:B------:R-:W-:Y:S02]  /*02c0*/  @P0 VIADD R9, R9, 0x1 ;  /* 0x0000000109090836 */ /* 0x000fe40000000000 */
[----:B------:R-:W-:-:S04]  /*02d0*/  IMAD R7, R7, R6, RZ ;  /* 0x0000000607077224 */ /* 0x000fc800078e02ff */
[----:B------:R-:W-:Y:S01]  /*02e0*/  @!P1 IMAD.MOV R9, RZ, RZ, -R9 ;  /* 0x000000ffff099224 */ /* 0x000fe200078e0a09 */
[----:B------:R-:W-:Y:S01]  /*02f0*/  @!P2 LOP3.LUT R9, RZ, R3, RZ, 0x33, !PT ;  /* 0x00000003ff09a212 */ /* 0x000fe200078e33ff */
[----:B------:R-:W-:-:S03]  /*0300*/  IMAD.HI.U32 R10, R11, R7, R10 ;  /* 0x000000070b0a7227 */ /* 0x000fc600078e000a */
[----:B------:R-:W-:Y:S01]  /*0310*/  IABS R8, R9 ;  /* 0x0000000900087213 */ /* 0x000fe20000000000 */
[----:B------:R-:W-:-:S03]  /*0320*/  IMAD.MOV.U32 R7, RZ, RZ, R12 ;  /* 0x000000ffff077224 */ /* 0x000fc600078e000c */
[----:B------:R-:W-:Y:S02]  /*0330*/  MOV R11, R8 ;  /* 0x00000008000b7202 */ /* 0x000fe40000000f00 */
[----:B------:R-:W0:Y:S03]  /*0340*/  I2F.RP R8, R7 ;  /* 0x0000000700087306 */ /* 0x000e260000209400 */
[----:B------:R-:W-:-:S04]  /*0350*/  IMAD.HI.U32 R10, R10, R11, RZ ;  /* 0x0000000b0a0a7227 */ /* 0x000fc800078e00ff */
[----:B------:R-:W-:-:S04]  /*0360*/  IMAD.MOV R12, RZ, RZ, -R10 ;  /* 0x000000ffff0c7224 */ /* 0x000fc800078e0a0a */
[C---:B------:R-:W-:Y:S01]  /*0370*/  IMAD R11, R6.reuse, R12, R11 ;  /* 0x0000000c060b7224 */ /* 0x040fe200078e020b */
[----:B0-----:R-:W0:Y:S04]  /*0380*/  MUFU.RCP R8, R8 ;  /* 0x0000000800087308 */ /* 0x001e280000001000 */
[----:B------:R-:W-:-:S13]  /*0390*/  ISETP.GT.U32.AND P2, PT, R6, R11, PT ;  /* 0x0000000b0600720c */ /* 0x000fda0003f44070 */
[-C--:B------:R-:W-:Y:S02]  /*03a0*/  @!P2 IADD3 R11, PT, PT, R11, -R6.reuse, RZ ;  /* 0x800000060b0ba210 */ /* 0x080fe40007ffe0ff */
[----:B------:R-:W-:Y:S01]  /*03b0*/  @!P2 IADD3 R10, PT, PT, R10, 0x1, RZ ;  /* 0x000000010a0aa810 */ /* 0x000fe20007ffe0ff */
[----:B0-----:R-:W-:Y:S01]  /*03c0*/  VIADD R12, R8, 0xffffffe ;  /* 0x0ffffffe080c7836 */ /* 0x001fe20000000000 */
[----:B------:R-:W-:Y:S02]  /*03d0*/  ISETP.GE.U32.AND P0, PT, R11, R6, PT ;  /* 0x000000060b00720c */ /* 0x000fe40003f06070 */
[----:B------:R-:W-:Y:S01]  /*03e0*/  LOP3.LUT R6, R9, R2, RZ, 0x3c, !PT ;  /* 0x0000000209067212 */ /* 0x000fe200078e3cff */
[----:B------:R-:W0:Y:S01]  /*03f0*/  F2I.FTZ.U32.TRUNC.NTZ R11, R12 ;  /* 0x0000000c000b7305 */ /* 0x000e22000021f000 */
[----:B------:R-:W-:Y:S02]  /*0400*/  ISETP.NE.AND P2, PT, R2, RZ, PT ;  /* 0x000000ff0200720c */ /* 0x000fe40003f45270 */
[----:B------:R-:W-:-:S07]  /*0410*/  ISETP.GE.AND P1, PT, R6, RZ, PT ;  /* 0x000000ff0600720c */ /* 0x000fce0003f26270 */
[----:B------:R-:W-:-:S05]  /*0420*/  @P0 VIADD R10, R10, 0x1 ;  /* 0x000000010a0a0836 */ /* 0x000fca0000000000 */
[----:B------:R-:W-:Y:S01]  /*0430*/  MOV R14, R10 ;  /* 0x0000000a000e7202 */ /* 0x000fe20000000f00 */
[----:B0-----:R-:W-:Y:S02]  /*0440*/  IMAD.MOV R6, RZ, RZ, -R11 ;  /* 0x000000ffff067224 */ /* 0x001fe400078e0a0b */
[----:B------:R-:W-:Y:S01]  /*0450*/  IMAD.MOV.U32 R10, RZ, RZ, RZ ;  /* 0x000000ffff0a7224 */ /* 0x000fe200078e00ff */
[----:B------:R-:W-:Y:S01]  /*0460*/  @!P1 IADD3 R14, PT, PT, -R14, RZ, RZ ;  /* 0x000000ff0e0e9210 */ /* 0x000fe20007ffe1ff */
[----:B------:R-:W-:Y:S01]  /*0470*/  IMAD R13, R6, R7, RZ ;  /* 0x00000007060d7224 */ /* 0x000fe200078e02ff */
[----:B------:R-:W-:-:S03]  /*0480*/  @!P2 LOP3.LUT R14, RZ, R2, RZ, 0x33, !PT ;  /* 0x00000002ff0ea212 */ /* 0x000fc600078e33ff */
[----:B------:R-:W-:Y:S01]  /*0490*/  IMAD.HI.U32 R10, R11, R13, R10 ;  /* 0x0000000d0b0a7227 */ /* 0x000fe200078e000a */
[----:B------:R-:W-:-:S05]  /*04a0*/  IABS R6, R14 ;  /* 0x0000000e00067213 */ /* 0x000fca0000000000 */
[----:B------:R-:W-:-:S05]  /*04b0*/  IMAD.HI.U32 R10, R10, R6, RZ ;  /* 0x000000060a0a7227 */ /* 0x000fca00078e00ff */
[----:B------:R-:W-:-:S05]  /*04c0*/  IADD3 R8, PT, PT, -R10, RZ, RZ ;  /* 0x000000ff0a087210 */ /* 0x000fca0007ffe1ff */
[----:B------:R-:W-:Y:S02]  /*04d0*/  IMAD R6, R7, R8, R6 ;  /* 0x0000000807067224 */ /* 0x000fe400078e0206 */
[----:B------:R-:W-:-:S03]  /*04e0*/  IMAD.SHL.U32 R8, R2, 0x2, RZ ;  /* 0x0000000202087824 */ /* 0x000fc600078e00ff */
[----:B------:R-:W-:-:S13]  /*04f0*/  ISETP.GT.U32.AND P2, PT, R7, R6, PT ;  /* 0x000000060700720c */ /* 0x000fda0003f44070 */
[----:B------:R-:W-:Y:S01]  /*0500*/  @!P2 IMAD.IADD R6, R6, 0x1, -R7 ;  /* 0x000000010606a824 */ /* 0x000fe200078e0a07 */
[----:B------:R-:W-:Y:S02]  /*0510*/  @!P2 IADD3 R10, PT, PT, R10, 0x1, RZ ;  /* 0x000000010a0aa810 */ /* 0x000fe40007ffe0ff */
[----:B------:R-:W-:Y:S02]  /*0520*/  ISETP.NE.AND P2, PT, R5, RZ, PT ;  /* 0x000000ff0500720c */ /* 0x000fe40003f45270 */
[----:B------:R-:W-:Y:S02]  /*0530*/  ISETP.GE.U32.AND P0, PT, R6, R7, PT ;  /* 0x000000070600720c */ /* 0x000fe40003f06070 */
[----:B------:R-:W-:-:S04]  /*0540*/  LOP3.LUT R6, R14, R5, RZ, 0x3c, !PT ;  /* 0x000000050e067212 */ /* 0x000fc800078e3cff */
[----:B------:R-:W-:Y:S02]  /*0550*/  ISETP.GE.AND P1, PT, R6, RZ, PT ;  /* 0x000000ff0600720c */ /* 0x000fe40003f26270 */
[----:B------:R-:W-:-:S05]  /*0560*/  IADD3 R6, PT, PT, -R14, RZ, RZ ;  /* 0x000000ff0e067210 */ /* 0x000fca0007ffe1ff */
[----:B------:R-:W-:Y:S01]  /*0570*/  @P0 IADD3 R10, PT, PT, R10, 0x1, RZ ;  /* 0x000000010a0a0810 */ /* 0x000fe20007ffe0ff */
[----:B------:R-:W-:Y:S01]  /*0580*/  IMAD R11, R2, R6, R9 ;  /* 0x00000006020b7224 */ /* 0x000fe200078e0209 */
[----:B------:R-:W-:Y:S01]  /*0590*/  IADD3 R9, PT, PT, -R9, RZ, RZ ;  /* 0x000000ff09097210 */ /* 0x000fe20007ffe1ff */
[----:B------:R-:W0:Y:S03]  /*05a0*/  LDC.64 R6, c[0x0][0x388] ;  /* 0x0000e200ff067b82 */ /* 0x000e260000000a00 */
[----:B------:R-:W-:Y:S01]  /*05b0*/  @!P1 IMAD.MOV R10, RZ, RZ, -R10 ;  /* 0x000000ffff0a9224 */ /* 0x000fe200078e0a0a */
[----:B------:R-:W-:-:S04]  /*05c0*/  @!P2 LOP3.LUT R10, RZ, R5, RZ, 0x33, !PT ;  /* 0x00000005ff0aa212 */ /* 0x000fc800078e33ff */
[----:B------:R-:W-:-:S05]  /*05d0*/  IADD3 R12, PT, PT, -R10, RZ, RZ ;  /* 0x000000ff0a0c7210 */ /* 0x000fca0007ffe1ff */
[----:B------:R-:W-:Y:S02]  /*05e0*/  IMAD R2, R5, R12, R14 ;  /* 0x0000000c05027224 */ /* 0x000fe400078e020e */
[----:B------:R-:W-:Y:S02]  /*05f0*/  IMAD R5, R8, R5, RZ ;  /* 0x0000000508057224 */ /* 0x000fe400078e02ff */
[----:B------:R-:W-:-:S04]  /*0600*/  IMAD R2, R2, R8, R11 ;  /* 0x0000000802027224 */ /* 0x000fc800078e020b */
[----:B------:R-:W-:Y:S02]  /*0610*/  IMAD R2, R10, R5, R2 ;  /* 0x000000050a027224 */ /* 0x000fe400078e0202 */
[----:B------:R-:W-:Y:S02]  /*0620*/  IMAD R5, R3, R9, R4 ;  /* 0x0000000903057224 */ /* 0x000fe400078e0204 */
[-C--:B------:R-:W-:Y:S02]  /*0630*/  IMAD R2, R2, R3.reuse, RZ ;  /* 0x0000000302027224 */ /* 0x080fe400078e02ff */
[----:B------:R-:W-:-:S03]  /*0640*/  IMAD R9, R8, R3, RZ ;  /* 0x0000000308097224 */ /* 0x000fc600078e02ff */
[----:B------:R-:W-:-:S05]  /*0650*/  LEA R5, R2, R5, 0x1 ;  /* 0x0000000502057211 */ /* 0x000fca00078e08ff */
[----:B0-----:R-:W-:-:S04]  /*0660*/  IMAD.WIDE R6, R5, 0x2, R6 ;  /* 0x0000000205067825 */ /* 0x001fc800078e0206 */
[----:B------:R-:W-:-:S04]  /*0670*/  IMAD.WIDE R8, R9, 0x2, R6 ;  /* 0x0000000209087825 */ /* 0x000fc800078e0206 */
[----:B------:R-:W-:-:S04]  /*0680*/  IMAD.WIDE R4, R3, 0x2, R6 ;  /* 0x0000000203047825 */ /* 0x000fc800078e0206 */
[----:B------:R-:W-:Y:S01]  /*0690*/  IMAD.WIDE R2, R3, 0x2, R8 ;  /* 0x0000000203027825 */ /* 0x000fe200078e0208 */
[----:B---3--:R-:W-:Y:S04]  /*06a0*/  STG.E.U16 desc[UR4][R6.64], R0 ;  /* 0x0000000006007986 */ /* 0x008fe8000c101504 */
[----:B------:R-:W-:Y:S04]  /*06b0*/  STG.E.U16 desc[UR4][R4.64], R0 ;  /* 0x0000000004007986 */ /* 0x000fe8000c101504 */
[----:B------:R-:W-:Y:S04]  /*06c0*/  STG.E.U16 desc[UR4][R8.64], R0 ;  /* 0x0000000008007986 */ /* 0x000fe8000c101504 */
[----:B------:R-:W-:Y:S01]  /*06d0*/  STG.E.U16 desc[UR4][R2.64], R0 ;  /* 0x0000000002007986 */ /* 0x000fe2000c101504 */
[----:B------:R-:W-:Y:S05]  /*06e0*/  EXIT ;  /* 0x000000000000794d */ /* 0x000fea0003800000 */
.L_x_45:
        /* <DEDUP_REMOVED lines=9> */
.L_x_61:


//--------------------- .text._Z25upsample2d_forward_kernelPK6__halfPS_iiii --------------------------
	.section	.text._Z25upsample2d_forward_kernelPK6__halfPS_iiii,"ax",@progbits
	.align	128
        .global         _Z25upsample2d_forward_kernelPK6__halfPS_iiii
        .type           _Z25upsample2d_forward_kernelPK6__halfPS_iiii,@function
        .size           _Z25upsample2d_forward_kernelPK6__halfPS_iiii,(.L_x_62 - _Z25upsample2d_forward_kernelPK6__halfPS_iiii)
        .other          _Z25upsample2d_forward_kernelPK6__halfPS_iiii,@"STO_CUDA_ENTRY STV_DEFAULT"
_Z25upsample2d_forward_kernelPK6__halfPS_iiii:
.text._Z25upsample2d_forward_kernelPK6__halfPS_iiii:
[----:B------:R-:W-:Y:S08]  /*0000*/  LDC R1, c[0x0][0x37c] ;  /* 0x0000df00ff017b82 */ /* 0x000ff00000000800 */
[----:B------:R-:W0:Y:S01]  /*0010*/  LDC.64 R2, c[0x0][0x390] ;  /* 0x0000e400ff027b82 */ /* 0x000e220000000a00 */
[----:B------:R-:W1:Y:S07]  /*0020*/  S2R R11, SR_TID.X ;  /* 0x00000000000b7919 */ /* 0x000e6e0000002100 */
[----:B------:R-:W2:Y:S08]  /*0030*/  LDC.64 R4, c[0x0][0x398] ;  /* 0x0000e600ff047b82 */ /* 0x000eb00000000a00 */
[----:B------:R-:W1:Y:S08]  /*0040*/  S2UR UR4, SR_CTAID.X ;  /* 0x00000000000479c3 */ /* 0x000e700000002500 */
[----:B------:R-:W1:Y:S01]  /*0050*/  LDC R0, c[0x0][0x360] ;  /* 0x0000d800ff007b82 */ /* 0x000e620000000800 */
[----:B0-----:R-:W-:-:S04]  /*0060*/  IMAD.SHL.U32 R7, R3, 0x2, RZ ;  /* 0x0000000203077824 */ /* 0x001fc800078e00ff */
[----:B------:R-:W-:Y:S02]  /*0070*/  IMAD R9, R7, R2, RZ ;  /* 0x0000000207097224 */ /* 0x000fe400078e02ff */
[----:B--2---:R-:W-:-:S04]  /*0080*/  IMAD.SHL.U32 R6, R4, 0x2, RZ ;  /* 0x0000000204067824 */ /* 0x004fc800078e00ff */
[----:B------:R-:W-:-:S04]  /*0090*/  IMAD R2, R6, R9, RZ ;  /* 0x0000000906027224 */ /* 0x000fc800078e02ff */
[----:B------:R-:W-:Y:S02]  /*00a0*/  IMAD R9, R2, R5, RZ ;  /* 0x0000000502097224 */ /* 0x000fe400078e02ff */
[----:B-1----:R-:W-:-:S05]  /*00b0*/  IMAD R0, R0, UR4, R11 ;  /* 0x0000000400007c24 */ /* 0x002fca000f8e020b */
[----:B------:R-:W-:-:S13]  /*00c0*/  ISETP.GE.AND P0, PT, R0, R9, PT ;  /* 0x000000090000720c */ /* 0x000fda0003f06270 */
[----:B------:R-:W-:Y:S05]  /*00d0*/  @P0 EXIT ;  /* 0x000000000000094d */ /* 0x000fea0003800000 */
[----:B------:R-:W-:Y:S01]  /*00e0*/  IABS R11, R5 ;  /* 0x00000005000b7213 */ /* 0x000fe20000000000 */
[----:B------:R-:W0:Y:S01]  /*00f0*/  LDCU.64 UR4, c[0x0][0x358] ;  /* 0x00006b00ff0477ac */ /* 0x000e220008000a00 */
[-C--:B------:R-:W-:Y:S02]  /*0100*/  IABS R12, R6.reuse ;  /* 0x00000006000c7213 */ /* 0x080fe40000000000 */
[----:B------:R-:W1:Y:S01]  /*0110*/  I2F.RP R10, R11 ;  /* 0x0000000b000a7306 */ /* 0x000e620000209400 */
[----:B------:R-:W-:-:S07]  /*0120*/  IABS R15, R6 ;  /* 0x00000006000f7213 */ /* 0x000fce0000000000 */
[----:B-1----:R-:W1:Y:S02]  /*0130*/  MUFU.RCP R10, R10 ;  /* 0x0000000a000a7308 */ /* 0x002e640000001000 */
[----:B-1----:R-:W-:Y:S02]  /*0140*/  IADD3 R8, PT, PT, R10, 0xffffffe, RZ ;  /* 0x0ffffffe0a087810 */ /* 0x002fe40007ffe0ff */
[----:B------:R-:W-:-:S04]  /*0150*/  IABS R10, R0 ;  /* 0x00000000000a7213 */ /* 0x000fc80000000000 */
[----:B------:R1:W2:Y:S02]  /*0160*/  F2I.FTZ.U32.TRUNC.NTZ R9, R8 ;  /* 0x0000000800097305 */ /* 0x0002a4000021f000 */
[----:B-1----:R-:W-:Y:S02]  /*0170*/  HFMA2 R8, -RZ, RZ, 0, 0 ;  /* 0x00000000ff087431 */ /* 0x002fe400000001ff */
[----:B--2---:R-:W-:-:S04]  /*0180*/  IMAD.MOV R2, RZ, RZ, -R9 ;  /* 0x000000ffff027224 */ /* 0x004fc800078e0a09 */
[----:B------:R-:W-:Y:S02]  /*0190*/  IMAD R13, R2, R11, RZ ;  /* 0x0000000b020d7224 */ /* 0x000fe400078e02ff */
[----:B------:R-:W-:Y:S02]  /*01a0*/  IMAD.MOV.U32 R2, RZ, RZ, R12 ;  /* 0x000000ffff027224 */ /* 0x000fe400078e000c */
[----:B------:R-:W-:Y:S02]  /*01b0*/  IMAD.HI.U32 R9, R9, R13, R8 ;  /* 0x0000000d09097227 */ /* 0x000fe400078e0008 */
[----:B------:R-:W1:Y:S04]  /*01c0*/  I2F.RP R12, R2 ;  /* 0x00000002000c7306 */ /* 0x000e680000209400 */
[----:B------:R-:W-:-:S04]  /*01d0*/  IMAD.HI.U32 R9, R9, R10, RZ ;  /* 0x0000000a09097227 */ /* 0x000fc800078e00ff */
[----:B------:R-:W-:-:S04]  /*01e0*/  IMAD.MOV R8, RZ, RZ, -R9 ;  /* 0x000000ffff087224 */ /* 0x000fc800078e0a09 */
[C---:B------:R-:W-:Y:S01]  /*01f0*/  IMAD R8, R11.reuse, R8, R10 ;  /* 0x000000080b087224 */ /* 0x040fe200078e020a */
[----:B-1----:R-:W1:Y:S04]  /*0200*/  MUFU.RCP R12, R12 ;  /* 0x0000000c000c7308 */ /* 0x002e680000001000 */
[----:B------:R-:W-:-:S13]  /*0210*/  ISETP.GT.U32.AND P2, PT, R11, R8, PT ;  /* 0x000000080b00720c */ /* 0x000fda0003f44070 */
[----:B------:R-:W-:Y:S01]  /*0220*/  @!P2 IMAD.IADD R8, R8, 0x1, -R11 ;  /* 0x000000010808a824 */ /* 0x000fe200078e0a0b */
[----:B-1----:R-:W-:Y:S01]  /*0230*/  IADD3 R10, PT, PT, R12, 0xffffffe, RZ ;  /* 0x0ffffffe0c0a7810 */ /* 0x002fe20007ffe0ff */
[----:B------:R-:W-:Y:S01]  /*0240*/  @!P2 VIADD R9, R9, 0x1 ;  /* 0x000000010909a836 */ /* 0x000fe20000000000 */
[----:B------:R-:W-:Y:S02]  /*0250*/  ISETP.NE.AND P2, PT, R5, RZ, PT ;  /* 0x000000ff0500720c */ /* 0x000fe40003f45270 */
[----:B------:R-:W-:Y:S02]  /*0260*/  ISETP.GE.U32.AND P0, PT, R8, R11, PT ;  /* 0x0000000b0800720c */ /* 0x000fe40003f06070 */
[----:B------:R-:W-:Y:S01]  /*0270*/  LOP3.LUT R8, R0, R5, RZ, 0x3c, !PT ;  /* 0x0000000500087212 */ /* 0x000fe200078e3cff */
[----:B------:R1:W2:Y:S03]  /*0280*/  F2I.FTZ.U32.TRUNC.NTZ R11, R10 ;  /* 0x0000000a000b7305 */ /* 0x0002a6000021f000 */
[----:B------:R-:W-:-:S02]  /*0290*/  ISETP.GE.AND P1, PT, R8, RZ, PT ;  /* 0x000000ff0800720c */ /* 0x000fc40003f26270 */
[----:B------:R-:W-:Y:S01]  /*02a0*/  IABS R8, R7 ;  /* 0x0000000700087213 */ /* 0x000fe20000000000 */
[----:B-1----:R-:W-:-:S03]  /*02b0*/  IMAD.MOV.U32 R10, RZ, RZ, RZ ;  /* 0x000000ffff0a7224 */ /* 0x002fc600078e00ff */
[----:B------:R-:W1:Y:S01]  /*02c0*/  I2F.RP R12, R8 ;  /* 0x00000008000c7306 */ /* 0x000e620000209400 */
[----:B------:R-:W-:Y:S01]  /*02d0*/  @P0 VIADD R9, R9, 0x1 ;  /* 0x0000000109090836 */ /* 0x000fe20000000000 */
[----:B--2---:R-:W-:-:S05]  /*02e0*/  IADD3 R13, PT, PT, RZ, -R11, RZ ;  /* 0x8000000bff0d7210 */ /* 0x004fca0007ffe0ff */
[----:B------:R-:W-:Y:S01]  /*02f0*/  @!P1 IMAD.MOV R9, RZ, RZ, -R9 ;  /* 0x000000ffff099224 */ /* 0x000fe200078e0a09 */
[----:B------:R-:W-:Y:S01]  /*0300*/  @!P2 LOP3.LUT R9, RZ, R5, RZ, 0x33, !PT ;  /* 0x00000005ff09a212 */ /* 0x000fe200078e33ff */
[----:B------:R-:W-:-:S03]  /*0310*/  IMAD R13, R13, R2, RZ ;  /* 0x000000020d0d7224 */ /* 0x000fc600078e02ff */
[----:B------:R-:W-:Y:S01]  /*0320*/  IABS R14, R9 ;  /* 0x00000009000e7213 */ /* 0x000fe20000000000 */
[----:B------:R-:W-:Y:S01]  /*0330*/  IMAD.HI.U32 R10, R11, R13, R10 ;  /* 0x0000000d0b0a7227 */ /* 0x000fe200078e000a */
[----:B------:R-:W-:Y:S01]  /*0340*/  IADD3 R13, PT, PT, RZ, -R15, RZ ;  /* 0x8000000fff0d7210 */ /* 0x000fe20007ffe0ff */
[----:B-1----:R-:W1:Y:S02]  /*0350*/  MUFU.RCP R12, R12 ;  /* 0x0000000c000c7308 */ /* 0x002e640000001000 */
[----:B------:R-:W-:-:S04]  /*0360*/  IMAD.MOV.U32 R11, RZ, RZ, R14 ;  /* 0x000000ffff0b7224 */ /* 0x000fc800078e000e */
[----:B------:R-:W-:-:S04]  /*0370*/  IMAD.HI.U32 R10, R10, R11, RZ ;  /* 0x0000000b0a0a7227 */ /* 0x000fc800078e00ff */
[----:B------:R-:W-:-:S05]  /*0380*/  IMAD R11, R10, R13, R11 ;  /* 0x0000000d0a0b7224 */ /* 0x000fca00078e020b */
[----:B------:R-:W-:Y:S01]  /*0390*/  ISETP.GT.U32.AND P2, PT, R2, R11, PT ;  /* 0x0000000b0200720c */ /* 0x000fe20003f44070 */
[----:B-1----:R-:W-:-:S12]  /*03a0*/  VIADD R13, R12, 0xffffffe ;  /* 0x0ffffffe0c0d7836 */ /* 0x002fd80000000000 */
[-C--:B------:R-:W-:Y:S02]  /*03b0*/  @!P2 IADD3 R11, PT, PT, R11, -R2.reuse, RZ ;  /* 0x800000020b0ba210 */ /* 0x080fe40007ffe0ff */
[----:B------:R-:W-:Y:S02]  /*03c0*/  @!P2 IADD3 R10, PT, PT, R10, 0x1, RZ ;  /* 0x000000010a0aa810 */ /* 0x000fe40007ffe0ff */
[----:B------:R-:W-:Y:S02]  /*03d0*/  ISETP.GE.U32.AND P0, PT, R11, R2, PT ;  /* 0x000000020b00720c */ /* 0x000fe40003f06070 */
[----:B------:R-:W-:Y:S01]  /*03e0*/  LOP3.LUT R2, R9, R6, RZ, 0x3c, !PT ;  /* 0x0000000609027212 */ /* 0x000fe200078e3cff */
[----:B------:R-:W1:Y:S01]  /*03f0*/  F2I.FTZ.U32.TRUNC.NTZ R11, R13 ;  /* 0x0000000d000b7305 */ /* 0x000e62000021f000 */
[----:B------:R-:W-:Y:S02]  /*0400*/  ISETP.NE.AND P2, PT, R6, RZ, PT ;  /* 0x000000ff0600720c */ /* 0x000fe40003f45270 */
[----:B------:R-:W-:-:S07]  /*0410*/  ISETP.GE.AND P1, PT, R2, RZ, PT ;  /* 0x000000ff0200720c */ /* 0x000fce0003f26270 */
[----:B------:R-:W-:-:S05]  /*0420*/  @P0 VIADD R10, R10, 0x1 ;  /* 0x000000010a0a0836 */ /* 0x000fca0000000000 */
[----:B------:R-:W-:Y:S01]  /*0430*/  MOV R12, R10 ;  /* 0x0000000a000c7202 */ /* 0x000fe20000000f00 */
[----:B-1----:R-:W-:Y:S01]  /*0440*/  IMAD.MOV R15, RZ, RZ, -R11 ;  /* 0x000000ffff0f7224 */ /* 0x002fe200078e0a0b */
[----:B------:R-:W-:Y:S02]  /*0450*/  IABS R10, R7 ;  /* 0x00000007000a7213 */ /* 0x000fe40000000000 */
[----:B------:R-:W-:Y:S01]  /*0460*/  @!P1 IADD3 R12, PT, PT, -R12, RZ, RZ ;  /* 0x000000ff0c0c9210 */ /* 0x000fe20007ffe1ff */
[----:B------:R-:W-:Y:S01]  /*0470*/  IMAD R13, R15, R8, RZ ;  /* 0x000000080f0d7224 */ /* 0x000fe200078e02ff */
[----:B------:R-:W-:Y:S01]  /*0480*/  @!P2 LOP3.LUT R12, RZ, R6, RZ, 0x33, !PT ;  /* 0x00000006ff0ca212 */ /* 0x000fe200078e33ff */
[----:B------:R-:W-:Y:S02]  /*0490*/  IMAD.MOV R14, RZ, RZ, -R10 ;  /* 0x000000ffff0e7224 */ /* 0x000fe400078e0a0a */
[----:B------:R-:W-:Y:S01]  /*04a0*/  HFMA2 R10, -RZ, RZ, 0, 0 ;  /* 0x00000000ff0a7431 */ /* 0x000fe200000001ff */
[----:B------:R-:W-:-:S04]  /*04b0*/  IABS R2, R12 ;  /* 0x0000000c00027213 */ /* 0x000fc80000000000 */
[----:B------:R-:W-:-:S04]  /*04c0*/  IMAD.HI.U32 R10, R11, R13, R10 ;  /* 0x0000000d0b0a7227 */ /* 0x000fc800078e000a */
[----:B------:R-:W-:Y:S01]  /*04d0*/  IMAD.MOV.U32 R11, RZ, RZ, R2 ;  /* 0x000000ffff0b7224 */ /* 0x000fe200078e0002 */
[----:B------:R-:W-:-:S03]  /*04e0*/  MOV R2, R14 ;  /* 0x0000000e00027202 */ /* 0x000fc60000000f00 */
[----:B------:R-:W-:-:S04]  /*04f0*/  IMAD.HI.U32 R10, R10, R11, RZ ;  /* 0x0000000b0a0a7227 */ /* 0x000fc800078e00ff */
[----:B------:R-:W-:Y:S01]  /*0500*/  IMAD R11, R10, R2, R11 ;  /* 0x000000020a0b7224 */ /* 0x000fe200078e020b */
[----:B------:R-:W-:-:S04]  /*0510*/  LOP3.LUT R2, R12, R7, RZ, 0x3c, !PT ;  /* 0x000000070c027212 */ /* 0x000fc800078e3cff */
[----:B------:R-:W-:Y:S02]  /*0520*/  ISETP.GT.U32.AND P2, PT, R8, R11, PT ;  /* 0x0000000b0800720c */ /* 0x000fe40003f44070 */
[----:B------:R-:W-:-:S11]  /*0530*/  ISETP.GE.AND P1, PT, R2, RZ, PT ;  /* 0x000000ff0200720c */ /* 0x000fd60003f26270 */
[----:B------:R-:W-:Y:S01]  /*0540*/  @!P2 IMAD.IADD R11, R11, 0x1, -R8 ;  /* 0x000000010b0ba824 */ /* 0x000fe200078e0a08 */
[----:B------:R-:W-:Y:S02]  /*0550*/  @!P2 IADD3 R10, PT, PT, R10, 0x1, RZ ;  /* 0x000000010a0aa810 */ /* 0x000fe40007ffe0ff */
[----:B------:R-:W-:Y:S02]  /*0560*/  ISETP.NE.AND P2, PT, R7, RZ, PT ;  /* 0x000000ff0700720c */ /* 0x000fe40003f45270 */
[----:B------:R-:W-:-:S13]  /*0570*/  ISETP.GE.U32.AND P0, PT, R11, R8, PT ;  /* 0x000000080b00720c */ /* 0x000fda0003f06070 */
[----:B------:R-:W-:-:S05]  /*0580*/  @P0 VIADD R10, R10, 0x1 ;  /* 0x000000010a0a0836 */ /* 0x000fca0000000000 */
[----:B------:R-:W-:Y:S02]  /*0590*/  MOV R2, R10 ;  /* 0x0000000a00027202 */ /* 0x000fe40000000f00 */
[----:B------:R-:W1:Y:S03]  /*05a0*/  LDC.64 R10, c[0x0][0x380] ;  /* 0x0000e000ff0a7b82 */ /* 0x000e660000000a00 */
[----:B------:R-:W-:Y:S01]  /*05b0*/  @!P1 IMAD.MOV R2, RZ, RZ, -R2 ;  /* 0x000000ffff029224 */ /* 0x000fe200078e0a02 */
[----:B------:R-:W-:-:S04]  /*05c0*/  @!P2 LOP3.LUT R2, RZ, R7, RZ, 0x33, !PT ;  /* 0x00000007ff02a212 */ /* 0x000fc800078e33ff */
[----:B------:R-:W-:-:S05]  /*05d0*/  IADD3 R8, PT, PT, -R2, RZ, RZ ;  /* 0x000000ff02087210 */ /* 0x000fca0007ffe1ff */
[--C-:B------:R-:W-:Y:S02]  /*05e0*/  IMAD R7, R7, R8, R12.reuse ;  /* 0x0000000807077224 */ /* 0x100fe400078e020c */
[----:B------:R-:W-:-:S03]  /*05f0*/  IMAD.MOV R8, RZ, RZ, -R12 ;  /* 0x000000ffff087224 */ /* 0x000fc600078e0a0c */
[----:B------:R-:W-:Y:S01]  /*0600*/  LEA.HI R7, R7, R7, RZ, 0x1 ;  /* 0x0000000707077211 */ /* 0x000fe200078f08ff */
[----:B------:R-:W-:Y:S01]  /*0610*/  IMAD R6, R6, R8, R9 ;  /* 0x0000000806067224 */ /* 0x000fe200078e0209 */
[----:B------:R-:W-:Y:S02]  /*0620*/  IADD3 R9, PT, PT, -R9, RZ, RZ ;  /* 0x000000ff09097210 */ /* 0x000fe40007ffe1ff */
[----:B------:R-:W-:Y:S02]  /*0630*/  SHF.R.S32.HI R7, RZ, 0x1, R7 ;  /* 0x00000001ff077819 */ /* 0x000fe40000011407 */
[----:B------:R-:W-:Y:S01]  /*0640*/  LEA.HI R6, R6, R6, RZ, 0x1 ;  /* 0x0000000606067211 */ /* 0x000fe200078f08ff */
[----:B------:R-:W-:Y:S02]  /*0650*/  IMAD R9, R5, R9, R0 ;  /* 0x0000000905097224 */ /* 0x000fe400078e0200 */
[----:B------:R-:W-:Y:S01]  /*0660*/  IMAD R7, R2, R3, R7 ;  /* 0x0000000302077224 */ /* 0x000fe200078e0207 */
[----:B------:R-:W-:-:S05]  /*0670*/  SHF.R.S32.HI R3, RZ, 0x1, R6 ;  /* 0x00000001ff037819 */ /* 0x000fca0000011406 */
[----:B------:R-:W-:Y:S02]  /*0680*/  IMAD R4, R7, R4, R3 ;  /* 0x0000000407047224 */ /* 0x000fe400078e0203 */
[----:B------:R-:W2:Y:S02]  /*0690*/  LDC.64 R2, c[0x0][0x388] ;  /* 0x0000e200ff027b82 */ /* 0x000ea40000000a00 */
[----:B------:R-:W-:-:S04]  /*06a0*/  IMAD R5, R4, R5, R9 ;  /* 0x0000000504057224 */ /* 0x000fc800078e0209 */
[----:B-1----:R-:W-:-:S06]  /*06b0*/  IMAD.WIDE R10, R5, 0x2, R10 ;  /* 0x00000002050a7825 */ /* 0x002fcc00078e020a */
[----:B0-----:R-:W3:Y:S01]  /*06c0*/  LDG.E.U16.CONSTANT R11, desc[UR4][R10.64] ;  /* 0x000000040a0b7981 */ /* 0x001ee2000c1e9500 */
[----:B--2---:R-:W-:-:S05]  /*06d0*/  IMAD.WIDE R2, R0, 0x2, R2 ;  /* 0x0000000200027825 */ /* 0x004fca00078e0202 */
[----:B---3--:R-:W-:Y:S01]  /*06e0*/  STG.E.U16 desc[UR4][R2.64], R11 ;  /* 0x0000000b02007986 */ /* 0x008fe2000c101504 */
[----:B------:R-:W-:Y:S05]  /*06f0*/  EXIT ;  /* 0x000000000000794d */ /* 0x000fea0003800000 */
.L_x_46:
        /* <DEDUP_REMOVED lines=16> */
.L_x_62:


//--------------------- .text._Z11zero_kernelP6__halfi --------------------------
	.section	.text._Z11zero_kernelP6__halfi,"ax",@progbits
	.align	128
        .global         _Z11zero_kernelP6__halfi
        .type           _Z11zero_kernelP6__halfi,@function
        .size           _Z11zero_kernelP6__halfi,(.L_x_63 - _Z11zero_kernelP6__halfi)
        .other          _Z11zero_kernelP6__halfi,@"STO_CUDA_ENTRY STV_DEFAULT"
_Z11zero_kernelP6__halfi:
.text._Z11zero_kernelP6__halfi:
[----:B------:R-:W-:Y:S01]  /*0000*/  LDC R1, c[0x0][0x37c] ;  /* 0x0000df00ff017b82 */ /* 0x000fe20000000800 */
[----:B------:R-:W0:Y:S07]  /*0010*/  S2R R3, SR_TID.X ;  /* 0x0000000000037919 */ /* 0x000e2e0000002100 */
[----:B------:R-:W0:Y:S01]  /*0020*/  S2UR UR4, SR_CTAID.X ;  /* 0x00000000000479c3 */ /* 0x000e220000002500 */
[----:B------:R-:W1:Y:S07]  /*0030*/  LDCU UR6, c[0x0][0x388] ;  /* 0x00007100ff0677ac */ /* 0x000e6e0008000800 */
[----:B------:R-:W0:Y:S02]  /*0040*/  LDC R0, c[0x0][0x360] ;  /* 0x0000d800ff007b82 */ /* 0x000e240000000800 */
[----:B0-----:R-:W-:Y:S01]  /*0050*/  IMAD R0, R0, UR4, R3 ;  /* 0x0000000400007c24 */ /* 0x001fe2000f8e0203 */
[----:B------:R-:W0:Y:S04]  /*0060*/  LDCU.64 UR4, c[0x0][0x358] ;  /* 0x00006b00ff0477ac */ /* 0x000e280008000a00 */
[----:B------:R-:W-:-:S04]  /*0070*/  SHF.L.U32 R5, R0, 0x1, RZ ;  /* 0x0000000100057819 */ /* 0x000fc800000006ff */
[----:B------:R-:W-:-:S04]  /*0080*/  IADD3 R0, PT, PT, R5, 0x1, RZ ;  /* 0x0000000105007810 */ /* 0x000fc80007ffe0ff */
[----:B-1----:R-:W-:-:S13]  /*0090*/  ISETP.GE.AND P0, PT, R0, UR6, PT ;  /* 0x0000000600007c0c */ /* 0x002fda000bf06270 */
[----:B------:R-:W1:Y:S02]  /*00a0*/  @!P0 LDC.64 R2, c[0x0][0x380] ;  /* 0x0000e000ff028b82 */ /* 0x000e640000000a00 */
[----:B-1----:R-:W-:-:S05]  /*00b0*/  @!P0 IMAD.WIDE R2, R5, 0x2, R2 ;  /* 0x0000000205028825 */ /* 0x002fca00078e0202 */
[----:B0-----:R0:W-:Y:S01]  /*00c0*/  @!P0 STG.E desc[UR4][R2.64], RZ ;  /* 0x000000ff02008986 */ /* 0x0011e2000c101904 */
[----:B------:R-:W-:Y:S05]  /*00d0*/  @!P0 EXIT ;  /* 0x000000000000894d */ /* 0x000fea0003800000 */
[----:B------:R-:W-:-:S13]  /*00e0*/  ISETP.GE.AND P0, PT, R5, UR6, PT ;  /* 0x0000000605007c0c */ /* 0x000fda000bf06270 */
[----:B------:R-:W-:Y:S05]  /*00f0*/  @P0 EXIT ;  /* 0x000000000000094d */ /* 0x000fea0003800000 */
[----:B0-----:R-:W0:Y:S02]  /*0100*/  LDC.64 R2, c[0x0][0x380] ;  /* 0x0000e000ff027b82 */ /* 0x001e240000000a00 */
[----:B0-----:R-:W-:-:S05]  /*0110*/  IMAD.WIDE R2, R5, 0x2, R2 ;  /* 0x0000000205027825 */ /* 0x001fca00078e0202 */
[----:B------:R-:W-:Y:S01]  /*0120*/  STG.E.U16 desc[UR4][R2.64], RZ ;  /* 0x000000ff02007986 */ /* 0x000fe2000c101504 */
[----:B------:R-:W-:Y:S05]  /*0130*/  EXIT ;  /* 0x000000000000794d */ /* 0x000fea0003800000 */
.L_x_47:
        /* <DEDUP_REMOVED lines=12> */
.L_x_63:


//--------------------- .text._Z25maxpool2d_backward_kernelPK6__halfPKaPS_iiii --------------------------
	.section	.text._Z25maxpool2d_backward_kernelPK6__halfPKaPS_iiii,"ax",@progbits
	.align	128
        .global         _Z25maxpool2d_backward_kernelPK6__halfPKaPS_iiii
        .type           _Z25maxpool2d_backward_kernelPK6__halfPKaPS_iiii,@function
        .size           _Z25maxpool2d_backward_kernelPK6__halfPKaPS_iiii,(.L_x_64 - _Z25maxpool2d_backward_kernelPK6__halfPKaPS_iiii)
        .other          _Z25maxpool2d_backward_kernelPK6__halfPKaPS_iiii,@"STO_CUDA_ENTRY STV_DEFAULT"
_Z25maxpool2d_backward_kernelPK6__halfPKaPS_iiii:
.text._Z25maxpool2d_backward_kernelPK6__halfPKaPS_iiii:
[----:B------:R-:W-:Y:S08]  /*0000*/  LDC R1, c[0x0][0x37c] ;  /* 0x0000df00ff017b82 */ /* 0x000ff00000000800 */
[----:B------:R-:W0:Y:S01]  /*0010*/  LDC.64 R4, c[0x0][0x398] ;  /* 0x0000e600ff047b82 */ /* 0x000e220000000a00 */
[----:B------:R-:W1:Y:S07]  /*0020*/  S2R R11, SR_TID.X ;  /* 0x00000000000b7919 */ /* 0x000e6e0000002100 */
[----:B------:R-:W2:Y:S08]  /*0030*/  LDC.64 R2, c[0x0][0x3a0] ;  /* 0x0000e800ff027b82 */ /* 0x000eb00000000a00 */
[----:B------:R-:W1:Y:S08]  /*0040*/  S2UR UR4, SR_CTAID.X ;  /* 0x00000000000479c3 */ /* 0x000e700000002500 */
[----:B------:R-:W1:Y:S01]  /*0050*/  LDC R8, c[0x0][0x360] ;  /* 0x0000d800ff087b82 */ /* 0x000e620000000800 */
[----:B0-----:R-:W-:-:S04]  /*0060*/  LEA.HI R7, R5, R5, RZ, 0x1 ;  /* 0x0000000505077211 */ /* 0x001fc800078f08ff */
[----:B------:R-:W-:Y:S02]  /*0070*/  SHF.R.S32.HI R7, RZ, 0x1, R7 ;  /* 0x00000001ff077819 */ /* 0x000fe40000011407 */
[----:B--2---:R-:W-:-:S03]  /*0080*/  LEA.HI R0, R2, R2, RZ, 0x1 ;  /* 0x0000000202007211 */ /* 0x004fc600078f08ff */
[----:B------:R-:W-:Y:S01]  /*0090*/  IMAD R9, R7, R4, RZ ;  /* 0x0000000407097224 */ /* 0x000fe200078e02ff */
[----:B------:R-:W-:-:S05]  /*00a0*/  SHF.R.S32.HI R0, RZ, 0x1, R0 ;  /* 0x00000001ff007819 */ /* 0x000fca0000011400 */
[----:B------:R-:W-:-:S04]  /*00b0*/  IMAD R6, R0, R9, RZ ;  /* 0x0000000900067224 */ /* 0x000fc800078e02ff */
[----:B------:R-:W-:Y:S02]  /*00c0*/  IMAD R9, R6, R3, RZ ;  /* 0x0000000306097224 */ /* 0x000fe400078e02ff */
[----:B-1----:R-:W-:-:S05]  /*00d0*/  IMAD R4, R8, UR4, R11 ;  /* 0x0000000408047c24 */ /* 0x002fca000f8e020b */
[----:B------:R-:W-:-:S13]  /*00e0*/  ISETP.GE.AND P0, PT, R4, R9, PT ;  /* 0x000000090400720c */ /* 0x000fda0003f06270 */
[----:B------:R-:W-:Y:S05]  /*00f0*/  @P0 EXIT ;  /* 0x000000000000094d */ /* 0x000fea0003800000 */
[----:B------:R-:W0:Y:S01]  /*0100*/  LDCU.64 UR6, c[0x0][0x388] ;  /* 0x00007100ff0677ac */ /* 0x000e220008000a00 */
[----:B------:R-:W1:Y:S01]  /*0110*/  LDC.64 R12, c[0x0][0x380] ;  /* 0x0000e000ff0c7b82 */ /* 0x000e620000000a00 */
[----:B------:R-:W2:Y:S01]  /*0120*/  LDCU.64 UR4, c[0x0][0x358] ;  /* 0x00006b00ff0477ac */ /* 0x000ea20008000a00 */
[----:B0-----:R-:W-:-:S04]  /*0130*/  IADD3 R14, P0, PT, R4, UR6, RZ ;  /* 0x00000006040e7c10 */ /* 0x001fc8000ff1e0ff */
[----:B------:R-:W-:-:S05]  /*0140*/  LEA.HI.X.SX32 R15, R4, UR7, 0x1, P0 ;  /* 0x00000007040f7c11 */ /* 0x000fca00080f0eff */
[----:B--2---:R0:W2:Y:S01]  /*0150*/  LDG.E.U8.CONSTANT R6, desc[UR4][R14.64] ;  /* 0x000000040e067981 */ /* 0x0040a2000c1e9100 */
[----:B------:R-:W-:Y:S01]  /*0160*/  IABS R9, R3 ;  /* 0x0000000300097213 */ /* 0x000fe20000000000 */
[----:B-1----:R-:W-:-:S03]  /*0170*/  IMAD.WIDE R12, R4, 0x2, R12 ;  /* 0x00000002040c7825 */ /* 0x002fc600078e020c */
[----:B------:R-:W1:Y:S02]  /*0180*/  I2F.RP R16, R9 ;  /* 0x0000000900107306 */ /* 0x000e640000209400 */
[----:B------:R3:W5:Y:S01]  /*0190*/  LDG.E.U16.CONSTANT R8, desc[UR4][R12.64] ;  /* 0x000000040c087981 */ /* 0x000762000c1e9500 */
[----:B------:R-:W-:Y:S01]  /*01a0*/  IABS R19, R0 ;  /* 0x0000000000137213 */ /* 0x000fe20000000000 */
[----:B------:R-:W4:Y:S01]  /*01b0*/  LDCU UR6, c[0x0][0x3a4] ;  /* 0x00007480ff0677ac */ /* 0x000f220008000800 */
[-C--:B0-----:R-:W-:Y:S01]  /*01c0*/  LOP3.LUT R14, R4, R3.reuse, RZ, 0x3c, !PT ;  /* 0x00000003040e7212 */ /* 0x081fe200078e3cff */
[----:B------:R-:W-:Y:S02]  /*01d0*/  BSSY.RECONVERGENT B0, `(.L_x_48) ;  /* 0x000005f000007945 */ /* 0x000fe40003800200 */
[----:B------:R-:W-:Y:S01]  /*01e0*/  IMAD.MOV R19, RZ, RZ, -R19 ;  /* 0x000000ffff137224 */ /* 0x000fe200078e0a13 */
[----:B------:R-:W-:Y:S02]  /*01f0*/  ISETP.GE.AND P2, PT, R14, RZ, PT ;  /* 0x000000ff0e00720c */ /* 0x000fe40003f46270 */
[----:B------:R-:W-:-:S02]  /*0200*/  LOP3.LUT R14, RZ, R3, RZ, 0x33, !PT ;  /* 0x00000003ff0e7212 */ /* 0x000fc400078e33ff */
[----:B---3--:R-:W-:Y:S01]  /*0210*/  IABS R13, R0 ;  /* 0x00000000000d7213 */ /* 0x008fe20000000000 */
[----:B-1----:R-:W0:Y:S01]  /*0220*/  MUFU.RCP R16, R16 ;  /* 0x0000001000107308 */ /* 0x002e220000001000 */
[----:B------:R-:W-:Y:S01]  /*0230*/  IABS R12, R4 ;  /* 0x00000004000c7213 */ /* 0x000fe20000000000 */
[----:B0-----:R-:W-:-:S06]  /*0240*/  VIADD R10, R16, 0xffffffe ;  /* 0x0ffffffe100a7836 */ /* 0x001fcc0000000000 */
[----:B------:R0:W1:Y:S02]  /*0250*/  F2I.FTZ.U32.TRUNC.NTZ R11, R10 ;  /* 0x0000000a000b7305 */ /* 0x000064000021f000 */
[----:B0-----:R-:W-:Y:S02]  /*0260*/  IMAD.MOV.U32 R10, RZ, RZ, RZ ;  /* 0x000000ffff0a7224 */ /* 0x001fe400078e00ff */
[----:B-1----:R-:W-:-:S04]  /*0270*/  IMAD.MOV R18, RZ, RZ, -R11 ;  /* 0x000000ffff127224 */ /* 0x002fc800078e0a0b */
[----:B------:R-:W-:Y:S01]  /*0280*/  IMAD R15, R18, R9, RZ ;  /* 0x00000009120f7224 */ /* 0x000fe200078e02ff */
[----:B------:R-:W-:-:S03]  /*0290*/  IABS R18, R7 ;  /* 0x0000000700127213 */ /* 0x000fc60000000000 */
[----:B------:R-:W-:Y:S02]  /*02a0*/  IMAD.HI.U32 R11, R11, R15, R10 ;  /* 0x0000000f0b0b7227 */ /* 0x000fe400078e000a */
[----:B------:R-:W0:Y:S04]  /*02b0*/  I2F.RP R15, R13 ;  /* 0x0000000d000f7306 */ /* 0x000e280000209400 */
[----:B------:R-:W-:-:S05]  /*02c0*/  IMAD.HI.U32 R10, R11, R12, RZ ;  /* 0x0000000c0b0a7227 */ /* 0x000fca00078e00ff */
[----:B------:R-:W-:-:S05]  /*02d0*/  IADD3 R11, PT, PT, -R10, RZ, RZ ;  /* 0x000000ff0a0b7210 */ /* 0x000fca0007ffe1ff */
[C---:B------:R-:W-:Y:S01]  /*02e0*/  IMAD R12, R9.reuse, R11, R12 ;  /* 0x0000000b090c7224 */ /* 0x040fe200078e020c */
[----:B0-----:R-:W0:Y:S04]  /*02f0*/  MUFU.RCP R15, R15 ;  /* 0x0000000f000f7308 */ /* 0x001e280000001000 */
[----:B------:R-:W-:-:S13]  /*0300*/  ISETP.GT.U32.AND P1, PT, R9, R12, PT ;  /* 0x0000000c0900720c */ /* 0x000fda0003f24070 */
[----:B------:R-:W-:Y:S02]  /*0310*/  @!P1 IMAD.IADD R12, R12, 0x1, -R9 ;  /* 0x000000010c0c9824 */ /* 0x000fe400078e0a09 */
[----:B0-----:R-:W-:Y:S02]  /*0320*/  VIADD R11, R15, 0xffffffe ;  /* 0x0ffffffe0f0b7836 */ /* 0x001fe40000000000 */
[----:B------:R-:W-:Y:S01]  /*0330*/  @!P1 VIADD R10, R10, 0x1 ;  /* 0x000000010a0a9836 */ /* 0x000fe20000000000 */
[----:B------:R-:W-:-:S03]  /*0340*/  ISETP.GE.U32.AND P0, PT, R12, R9, PT ;  /* 0x000000090c00720c */ /* 0x000fc60003f06070 */
[----:B------:R-:W0:Y:S10]  /*0350*/  F2I.FTZ.U32.TRUNC.NTZ R11, R11 ;  /* 0x0000000b000b7305 */ /* 0x000e34000021f000 */
[----:B------:R-:W-:-:S02]  /*0360*/  @P0 IADD3 R10, PT, PT, R10, 0x1, RZ ;  /* 0x000000010a0a0810 */ /* 0x000fc40007ffe0ff */
[----:B------:R-:W-:-:S03]  /*0370*/  ISETP.NE.AND P0, PT, R3, RZ, PT ;  /* 0x000000ff0300720c */ /* 0x000fc60003f05270 */
[----:B------:R-:W-:Y:S02]  /*0380*/  @!P2 IMAD.MOV R10, RZ, RZ, -R10 ;  /* 0x000000ffff0aa224 */ /* 0x000fe400078e0a0a */
[----:B0-----:R-:W-:-:S03]  /*0390*/  IMAD.MOV R16, RZ, RZ, -R11 ;  /* 0x000000ffff107224 */ /* 0x001fc600078e0a0b */
[----:B------:R-:W-:Y:S01]  /*03a0*/  SEL R15, R14, R10, !P0 ;  /* 0x0000000a0e0f7207 */ /* 0x000fe20004000000 */
[----:B------:R-:W-:Y:S01]  /*03b0*/  IMAD R17, R16, R13, RZ ;  /* 0x0000000d10117224 */ /* 0x000fe200078e02ff */
[----:B------:R-:W-:Y:S01]  /*03c0*/  MOV R16, R18 ;  /* 0x0000001200107202 */ /* 0x000fe20000000f00 */
[----:B------:R-:W-:Y:S01]  /*03d0*/  IMAD.MOV.U32 R10, RZ, RZ, RZ ;  /* 0x000000ffff0a7224 */ /* 0x000fe200078e00ff */
[----:B------:R-:W-:-:S03]  /*03e0*/  IABS R18, R15 ;  /* 0x0000000f00127213 */ /* 0x000fc60000000000 */
[----:B------:R-:W-:Y:S01]  /*03f0*/  IMAD.HI.U32 R10, R11, R17, R10 ;  /* 0x000000110b0a7227 */ /* 0x000fe200078e000a */
[----:B------:R-:W-:Y:S01]  /*0400*/  MOV R11, R18 ;  /* 0x00000012000b7202 */ /* 0x000fe20000000f00 */
[----:B------:R-:W0:Y:S04]  /*0410*/  I2F.RP R17, R16 ;  /* 0x0000001000117306 */ /* 0x000e280000209400 */
[----:B------:R-:W-:-:S04]  /*0420*/  IMAD.HI.U32 R18, R10, R11, RZ ;  /* 0x0000000b0a127227 */ /* 0x000fc800078e00ff */
[----:B------:R-:W-:Y:S01]  /*0430*/  IMAD R10, R18, R19, R11 ;  /* 0x00000013120a7224 */ /* 0x000fe200078e020b */
[----:B------:R-:W-:-:S04]  /*0440*/  IABS R19, R7 ;  /* 0x0000000700137213 */ /* 0x000fc80000000000 */
[----:B------:R-:W-:Y:S01]  /*0450*/  ISETP.GT.U32.AND P3, PT, R13, R10, PT ;  /* 0x0000000a0d00720c */ /* 0x000fe20003f64070 */
[----:B0-----:R-:W0:-:S12]  /*0460*/  MUFU.RCP R17, R17 ;  /* 0x0000001100117308 */ /* 0x001e180000001000 */
[----:B------:R-:W-:Y:S01]  /*0470*/  @!P3 IMAD.IADD R10, R10, 0x1, -R13 ;  /* 0x000000010a0ab824 */ /* 0x000fe200078e0a0d */
[----:B------:R-:W-:Y:S02]  /*0480*/  @!P3 IADD3 R18, PT, PT, R18, 0x1, RZ ;  /* 0x000000011212b810 */ /* 0x000fe40007ffe0ff */
[----:B------:R-:W-:Y:S02]  /*0490*/  ISETP.NE.AND P3, PT, R0, RZ, PT ;  /* 0x000000ff0000720c */ /* 0x000fe40003f65270 */
[----:B------:R-:W-:Y:S01]  /*04a0*/  ISETP.GE.U32.AND P1, PT, R10, R13, PT ;  /* 0x0000000d0a00720c */ /* 0x000fe20003f26070 */
[----:B0-----:R-:W-:Y:S01]  /*04b0*/  VIADD R11, R17, 0xffffffe ;  /* 0x0ffffffe110b7836 */ /* 0x001fe20000000000 */
[----:B------:R-:W-:-:S04]  /*04c0*/  LOP3.LUT R10, R15, R0, RZ, 0x3c, !PT ;  /* 0x000000000f0a7212 */ /* 0x000fc800078e3cff */
[----:B------:R-:W-:Y:S01]  /*04d0*/  ISETP.GE.AND P2, PT, R10, RZ, PT ;  /* 0x000000ff0a00720c */ /* 0x000fe20003f46270 */
[----:B------:R-:W0:Y:S01]  /*04e0*/  F2I.FTZ.U32.TRUNC.NTZ R11, R11 ;  /* 0x0000000b000b7305 */ /* 0x000e22000021f000 */
[----:B------:R-:W-:-:S05]  /*04f0*/  IMAD.MOV.U32 R10, RZ, RZ, RZ ;  /* 0x000000ffff0a7224 */ /* 0x000fca00078e00ff */
[----:B------:R-:W-:-:S06]  /*0500*/  @P1 VIADD R18, R18, 0x1 ;  /* 0x0000000112121836 */ /* 0x000fcc0000000000 */
[----:B------:R-:W-:Y:S02]  /*0510*/  @!P2 IADD3 R18, PT, PT, -R18, RZ, RZ ;  /* 0x000000ff1212a210 */ /* 0x000fe40007ffe1ff */
[----:B------:R-:W-:Y:S01]  /*0520*/  @!P3 LOP3.LUT R18, RZ, R0, RZ, 0x33, !PT ;  /* 0x00000000ff12b212 */ /* 0x000fe200078e33ff */
[----:B0-----:R-:W-:-:S03]  /*0530*/  IMAD.MOV R13, RZ, RZ, -R11 ;  /* 0x000000ffff0d7224 */ /* 0x001fc600078e0a0b */
[----:B------:R-:W-:Y:S01]  /*0540*/  IABS R17, R18 ;  /* 0x0000001200117213 */ /* 0x000fe20000000000 */
[----:B------:R-:W-:-:S04]  /*0550*/  IMAD R13, R13, R16, RZ ;  /* 0x000000100d0d7224 */ /* 0x000fc800078e02ff */
[----:B------:R-:W-:Y:S01]  /*0560*/  IMAD.HI.U32 R10, R11, R13, R10 ;  /* 0x0000000d0b0a7227 */ /* 0x000fe200078e000a */
[----:B------:R-:W-:-:S03]  /*0570*/  MOV R11, R17 ;  /* 0x00000011000b7202 */ /* 0x000fc60000000f00 */
[----:B------:R-:W-:Y:S02]  /*0580*/  IMAD.MOV R13, RZ, RZ, -R19 ;  /* 0x000000ffff0d7224 */ /* 0x000fe400078e0a13 */
[----:B------:R-:W-:-:S04]  /*0590*/  IMAD.HI.U32 R10, R10, R11, RZ ;  /* 0x0000000b0a0a7227 */ /* 0x000fc800078e00ff */
[----:B------:R-:W-:-:S05]  /*05a0*/  IMAD R11, R10, R13, R11 ;  /* 0x0000000d0a0b7224 */ /* 0x000fca00078e020b */
[----:B------:R-:W-:-:S13]  /*05b0*/  ISETP.GT.U32.AND P1, PT, R16, R11, PT ;  /* 0x0000000b1000720c */ /* 0x000fda0003f24070 */
[----:B------:R-:W-:Y:S02]  /*05c0*/  @!P1 IMAD.IADD R11, R11, 0x1, -R16 ;  /* 0x000000010b0b9824 */ /* 0x000fe400078e0a10 */
[----:B------:R-:W-:Y:S01]  /*05d0*/  @!P1 VIADD R10, R10, 0x1 ;  /* 0x000000010a0a9836 */ /* 0x000fe20000000000 */
[----:B------:R-:W-:Y:S02]  /*05e0*/  ISETP.NE.AND P1, PT, R7, RZ, PT ;  /* 0x000000ff0700720c */ /* 0x000fe40003f25270 */
[----:B------:R-:W-:Y:S02]  /*05f0*/  ISETP.GE.U32.AND P2, PT, R11, R16, PT ;  /* 0x000000100b00720c */ /* 0x000fe40003f46070 */
[----:B------:R-:W-:-:S04]  /*0600*/  LOP3.LUT R11, R18, R7, RZ, 0x3c, !PT ;  /* 0x00000007120b7212 */ /* 0x000fc800078e3cff */
[----:B------:R-:W-:-:S07]  /*0610*/  ISETP.GE.AND P3, PT, R11, RZ, PT ;  /* 0x000000ff0b00720c */ /* 0x000fce0003f66270 */
[----:B------:R-:W-:Y:S02]  /*0620*/  @P2 IADD3 R10, PT, PT, R10, 0x1, RZ ;  /* 0x000000010a0a2810 */ /* 0x000fe40007ffe0ff */
[----:B------:R-:W-:-:S03]  /*0630*/  ISETP.GE.AND P2, PT, R4, RZ, PT ;  /* 0x000000ff0400720c */ /* 0x000fc60003f46270 */
[----:B------:R-:W-:Y:S02]  /*0640*/  IMAD.MOV.U32 R13, RZ, RZ, R10 ;  /* 0x000000ffff0d7224 */ /* 0x000fe400078e000a */
[----:B------:R-:W0:Y:S02]  /*0650*/  LDC.64 R10, c[0x0][0x390] ;  /* 0x0000e400ff0a7b82 */ /* 0x000e240000000a00 */
[----:B------:R-:W-:Y:S01]  /*0660*/  @!P3 IMAD.MOV R13, RZ, RZ, -R13 ;  /* 0x000000ffff0db224 */ /* 0x000fe200078e0a0d */
[----:B------:R-:W-:Y:S02]  /*0670*/  @!P1 LOP3.LUT R13, RZ, R7, RZ, 0x33, !PT ;  /* 0x00000007ff0d9212 */ /* 0x000fe400078e33ff */
[----:B------:R-:W-:Y:S02]  /*0680*/  ISETP.GT.U32.AND P1, PT, R9, R12, PT ;  /* 0x0000000c0900720c */ /* 0x000fe40003f24070 */
[----:B------:R-:W-:Y:S01]  /*0690*/  IADD3 R9, PT, PT, R12, -R9, RZ ;  /* 0x800000090c097210 */ /* 0x000fe20007ffe0ff */
[----:B------:R-:W-:-:S03]  /*06a0*/  IMAD.MOV R4, RZ, RZ, -R13 ;  /* 0x000000ffff047224 */ /* 0x000fc600078e0a0d */
[----:B------:R-:W-:Y:S01]  /*06b0*/  SEL R9, R9, R12, !P1 ;  /* 0x0000000c09097207 */ /* 0x000fe20004800000 */
[--C-:B------:R-:W-:Y:S02]  /*06c0*/  IMAD R4, R7, R4, R18.reuse ;  /* 0x0000000407047224 */ /* 0x100fe400078e0212 */
[----:B------:R-:W-:Y:S01]  /*06d0*/  IMAD.MOV R18, RZ, RZ, -R18 ;  /* 0x000000ffff127224 */ /* 0x000fe200078e0a12 */
[----:B------:R-:W-:Y:S01]  /*06e0*/  @!P2 IADD3 R9, PT, PT, -R9, RZ, RZ ;  /* 0x000000ff0909a210 */ /* 0x000fe20007ffe1ff */
[----:B------:R-:W-:Y:S02]  /*06f0*/  IMAD.SHL.U32 R4, R4, 0x2, RZ ;  /* 0x0000000204047824 */ /* 0x000fe400078e00ff */
[----:B------:R-:W-:Y:S01]  /*0700*/  IMAD R18, R0, R18, R15 ;  /* 0x0000001200127224 */ /* 0x000fe200078e020f */
[----:B----4-:R-:W-:Y:S01]  /*0710*/  MOV R0, UR6 ;  /* 0x0000000600007c02 */ /* 0x010fe20008000f00 */
[----:B------:R-:W-:Y:S01]  /*0720*/  IMAD R5, R13, R5, R4 ;  /* 0x000000050d057224 */ /* 0x000fe200078e0204 */
[----:B------:R-:W-:Y:S01]  /*0730*/  SEL R9, R14, R9, !P0 ;  /* 0x000000090e097207 */ /* 0x000fe20004000000 */
[----:B------:R-:W-:Y:S01]  /*0740*/  IMAD.SHL.U32 R4, R18, 0x2, RZ ;  /* 0x0000000212047824 */ /* 0x000fe200078e00ff */
[----:B--2---:R-:W-:-:S13]  /*0750*/  ISETP.NE.AND P1, PT, R6, 0x1, PT ;  /* 0x000000010600780c */ /* 0x004fda0003f25270 */
[----:B------:R-:W-:Y:S05]  /*0760*/  @!P1 BRA `(.L_x_49) ;  /* 0x0000000000149947 */ /* 0x000fea0003800000 */
[----:B------:R-:W-:-:S13]  /*0770*/  ISETP.NE.AND P0, PT, R6, 0x2, PT ;  /* 0x000000020600780c */ /* 0x000fda0003f05270 */
[----:B------:R-:W-:Y:S01]  /*0780*/  @P0 ISETP.NE.AND P1, PT, R6, 0x3, PT ;  /* 0x000000030600080c */ /* 0x000fe20003f25270 */
[CC--:B------:R-:W-:Y:S02]  /*0790*/  @P0 IMAD R6, R2.reuse, R3.reuse, R3 ;  /* 0x0000000302060224 */ /* 0x0c0fe400078e0203 */
[----:B------:R-:W-:-:S03]  /*07a0*/  @!P0 IMAD R0, R2, R3, RZ ;  /* 0x0000000302008224 */ /* 0x000fc600078e02ff */
[----:B------:R-:W-:-:S07]  /*07b0*/  @P0 SEL R0, R6, RZ, !P1 ;  /* 0x000000ff06000207 */ /* 0x000fce0004800000 */
.L_x_49:
[----:B------:R-:W-:Y:S05]  /*07c0*/  BSYNC.RECONVERGENT B0 ;  /* 0x0000000000007941 */ /* 0x000fea0003800200 */
.L_x_48:
[----:B------:R-:W-:Y:S02]  /*07d0*/  IMAD.IADD R0, R9, 0x1, R0 ;  /* 0x0000000109007824 */ /* 0x000fe400078e0200 */
[----:B------:R-:W-:-:S04]  /*07e0*/  IMAD R4, R5, R2, R4 ;  /* 0x0000000205047224 */ /* 0x000fc800078e0204 */
[----:B------:R-:W-:-:S04]  /*07f0*/  IMAD R3, R4, R3, R0 ;  /* 0x0000000304037224 */ /* 0x000fc800078e0200 */
[----:B0-----:R-:W-:-:S05]  /*0800*/  IMAD.WIDE R10, R3, 0x2, R10 ;  /* 0x00000002030a7825 */ /* 0x001fca00078e020a */
[----:B-----5:R-:W-:Y:S01]  /*0810*/  STG.E.U16 desc[UR4][R10.64], R8 ;  /* 0x000000080a007986 */ /* 0x020fe2000c101504 */
[----:B------:R-:W-:Y:S05]  /*0820*/  EXIT ;  /* 0x000000000000794d */ /* 0x000fea0003800000 */
.L_x_50:
        /* <DEDUP_REMOVED lines=13> */
.L_x_64:


//--------------------- .text._Z28maxpool2d_forward_vec_kernelPK6__halfPS_Paiiii --------------------------
	.section	.text._Z28maxpool2d_forward_vec_kernelPK6__halfPS_Paiiii,"ax",@progbits
	.align	128
        .global         _Z28maxpool2d_forward_vec_kernelPK6__halfPS_Paiiii
        .type           _Z28maxpool2d_forward_vec_kernelPK6__halfPS_Paiiii,@function
        .size           _Z28maxpool2d_forward_vec_kernelPK6__halfPS_Paiiii,(.L_x_65 - _Z28maxpool2d_forward_vec_kernelPK6__halfPS_Paiiii)
        .other          _Z28maxpool2d_forward_vec_kernelPK6__halfPS_Paiiii,@"STO_CUDA_ENTRY STV_DEFAULT"
_Z28maxpool2d_forward_vec_kernelPK6__halfPS_Paiiii:
.text._Z28maxpool2d_forward_vec_kernelPK6__halfPS_Paiiii:
        /* <DEDUP_REMOVED lines=8> */
[----:B--2---:R-:W-:Y:S02]  /*0080*/  LEA.HI R0, R2, R2, RZ, 0x1 ;  /* 0x0000000202007211 */ /* 0x004fe400078f08ff */
[----:B------:R-:W-:Y:S01]  /*0090*/  LEA.HI R6, R3, R3, RZ, 0x1 ;  /* 0x0000000303067211 */ /* 0x000fe200078f08ff */
[----:B------:R-:W-:Y:S01]  /*00a0*/  IMAD R9, R7, R4, RZ ;  /* 0x0000000407097224 */ /* 0x000fe200078e02ff */
[----:B------:R-:W-:Y:S02]  /*00b0*/  SHF.R.S32.HI R0, RZ, 0x1, R0 ;  /* 0x00000001ff007819 */ /* 0x000fe40000011400 */
[----:B------:R-:W-:-:S03]  /*00c0*/  SHF.R.S32.HI R4, RZ, 0x1, R6 ;  /* 0x00000001ff047819 */ /* 0x000fc60000011406 */
        /* <DEDUP_REMOVED lines=9> */
[----:B------:R-:W-:Y:S01]  /*0160*/  IABS R16, R0 ;  /* 0x0000000000107213 */ /* 0x000fe20000000000 */
[----:B------:R-:W2:Y:S03]  /*0170*/  LDCU.64 UR6, c[0x0][0x390] ;  /* 0x00007200ff0677ac */ /* 0x000ea60008000a00 */
[----:B------:R-:W-:-:S03]  /*0180*/  IADD3 R16, PT, PT, RZ, -R16, RZ ;  /* 0x80000010ff107210 */ /* 0x000fc60007ffe0ff */
[----:B------:R-:W3:Y:S08]  /*0190*/  I2F.RP R14, R6 ;  /* 0x00000006000e7306 */ /* 0x000ef00000209400 */
[----:B-1----:R-:W1:Y:S08]  /*01a0*/  MUFU.RCP R8, R8 ;  /* 0x0000000800087308 */ /* 0x002e700000001000 */
[----:B---3--:R-:W-:Y:S01]  /*01b0*/  MUFU.RCP R14, R14 ;  /* 0x0000000e000e7308 */ /* 0x008fe20000001000 */
[----:B-1----:R-:W-:Y:S01]  /*01c0*/  VIADD R10, R8, 0xffffffe ;  /* 0x0ffffffe080a7836 */ /* 0x002fe20000000000 */
[----:B------:R-:W-:-:S06]  /*01d0*/  IABS R8, R9 ;  /* 0x0000000900087213 */ /* 0x000fcc0000000000 */
[----:B------:R1:W3:Y:S02]  /*01e0*/  F2I.FTZ.U32.TRUNC.NTZ R11, R10 ;  /* 0x0000000a000b7305 */ /* 0x0002e4000021f000 */
[----:B-1----:R-:W-:Y:S02]  /*01f0*/  IMAD.MOV.U32 R10, RZ, RZ, RZ ;  /* 0x000000ffff0a7224 */ /* 0x002fe400078e00ff */
[----:B---3--:R-:W-:-:S04]  /*0200*/  IMAD.MOV R12, RZ, RZ, -R11 ;  /* 0x000000ffff0c7224 */ /* 0x008fc800078e0a0b */
[----:B------:R-:W-:Y:S01]  /*0210*/  IMAD R15, R12, R13, RZ ;  /* 0x0000000d0c0f7224 */ /* 0x000fe200078e02ff */
[----:B------:R-:W-:-:S03]  /*0220*/  IABS R12, R4 ;  /* 0x00000004000c7213 */ /* 0x000fc60000000000 */
[----:B------:R-:W-:Y:S01]  /*0230*/  IMAD.HI.U32 R11, R11, R15, R10 ;  /* 0x0000000f0b0b7227 */ /* 0x000fe200078e000a */
[----:B------:R-:W-:-:S03]  /*0240*/  IADD3 R10, PT, PT, RZ, -R12, RZ ;  /* 0x8000000cff0a7210 */ /* 0x000fc60007ffe0ff */
[----:B------:R-:W-:Y:S02]  /*0250*/  VIADD R12, R14, 0xffffffe ;  /* 0x0ffffffe0e0c7836 */ /* 0x000fe40000000000 */
[----:B------:R-:W-:-:S04]  /*0260*/  IMAD.HI.U32 R11, R11, R8, RZ ;  /* 0x000000080b0b7227 */ /* 0x000fc800078e00ff */
[----:B------:R-:W-:-:S05]  /*0270*/  IMAD R8, R11, R10, R8 ;  /* 0x0000000a0b087224 */ /* 0x000fca00078e0208 */
[----:B------:R-:W-:-:S13]  /*0280*/  ISETP.GT.U32.AND P1, PT, R13, R8, PT ;  /* 0x000000080d00720c */ /* 0x000fda0003f24070 */
[----:B------:R-:W-:Y:S02]  /*0290*/  @!P1 IMAD.IADD R8, R8, 0x1, -R13 ;  /* 0x0000000108089824 */ /* 0x000fe400078e0a0d */
[----:B------:R-:W-:Y:S01]  /*02a0*/  @!P1 VIADD R11, R11, 0x1 ;  /* 0x000000010b0b9836 */ /* 0x000fe20000000000 */
[----:B------:R-:W-:Y:S02]  /*02b0*/  ISETP.NE.AND P1, PT, R4, RZ, PT ;  /* 0x000000ff0400720c */ /* 0x000fe40003f25270 */
[----:B------:R-:W-:Y:S02]  /*02c0*/  ISETP.GE.U32.AND P0, PT, R8, R13, PT ;  /* 0x0000000d0800720c */ /* 0x000fe40003f06070 */
[----:B------:R-:W-:Y:S01]  /*02d0*/  LOP3.LUT R8, R9, R4, RZ, 0x3c, !PT ;  /* 0x0000000409087212 */ /* 0x000fe200078e3cff */
[----:B------:R1:W3:Y:S03]  /*02e0*/  F2I.FTZ.U32.TRUNC.NTZ R13, R12 ;  /* 0x0000000c000d7305 */ /* 0x0002e6000021f000 */
[----:B------:R-:W-:-:S02]  /*02f0*/  ISETP.GE.AND P2, PT, R8, RZ, PT ;  /* 0x000000ff0800720c */ /* 0x000fc40003f46270 */
[----:B------:R-:W-:Y:S01]  /*0300*/  IABS R8, R7 ;  /* 0x0000000700087213 */ /* 0x000fe20000000000 */
[----:B-1----:R-:W-:-:S04]  /*0310*/  IMAD.MOV.U32 R12, RZ, RZ, RZ ;  /* 0x000000ffff0c7224 */ /* 0x002fc800078e00ff */
[----:B------:R-:W-:Y:S01]  /*0320*/  @P0 IADD3 R11, PT, PT, R11, 0x1, RZ ;  /* 0x000000010b0b0810 */ /* 0x000fe20007ffe0ff */
[----:B------:R-:W1:Y:S01]  /*0330*/  I2F.RP R10, R8 ;  /* 0x00000008000a7306 */ /* 0x000e620000209400 */
[----:B---3--:R-:W-:-:S04]  /*0340*/  IMAD.MOV R15, RZ, RZ, -R13 ;  /* 0x000000ffff0f7224 */ /* 0x008fc800078e0a0d */
[----:B------:R-:W-:Y:S01]  /*0350*/  @!P2 IMAD.MOV R11, RZ, RZ, -R11 ;  /* 0x000000ffff0ba224 */ /* 0x000fe200078e0a0b */
[----:B------:R-:W-:Y:S01]  /*0360*/  @!P1 LOP3.LUT R11, RZ, R4, RZ, 0x33, !PT ;  /* 0x00000004ff0b9212 */ /* 0x000fe200078e33ff */
[----:B------:R-:W-:-:S03]  /*0370*/  IMAD R15, R15, R6, RZ ;  /* 0x000000060f0f7224 */ /* 0x000fc600078e02ff */
[----:B------:R-:W-:Y:S01]  /*0380*/  IABS R14, R11 ;  /* 0x0000000b000e7213 */ /* 0x000fe20000000000 */
[----:B------:R-:W-:Y:S01]  /*0390*/  IMAD.HI.U32 R12, R13, R15, R12 ;  /* 0x0000000f0d0c7227 */ /* 0x000fe200078e000c */
[----:B-1----:R-:W1:Y:S03]  /*03a0*/  MUFU.RCP R10, R10 ;  /* 0x0000000a000a7308 */ /* 0x002e660000001000 */
[----:B------:R-:W-:Y:S02]  /*03b0*/  IMAD.MOV.U32 R13, RZ, RZ, R14 ;  /* 0x000000ffff0d7224 */ /* 0x000fe400078e000e */
[----:B------:R-:W-:Y:S02]  /*03c0*/  IMAD.MOV.U32 R14, RZ, RZ, R16 ;  /* 0x000000ffff0e7224 */ /* 0x000fe400078e0010 */
[----:B------:R-:W-:-:S04]  /*03d0*/  IMAD.HI.U32 R12, R12, R13, RZ ;  /* 0x0000000d0c0c7227 */ /* 0x000fc800078e00ff */
[----:B------:R-:W-:-:S05]  /*03e0*/  IMAD R13, R12, R14, R13 ;  /* 0x0000000e0c0d7224 */ /* 0x000fca00078e020d */
[----:B------:R-:W-:Y:S02]  /*03f0*/  ISETP.GT.U32.AND P1, PT, R6, R13, PT ;  /* 0x0000000d0600720c */ /* 0x000fe40003f24070 */
[----:B-1----:R-:W-:Y:S02]  /*0400*/  IADD3 R14, PT, PT, R10, 0xffffffe, RZ ;  /* 0x0ffffffe0a0e7810 */ /* 0x002fe40007ffe0ff */
[----:B------:R-:W-:-:S05]  /*0410*/  IABS R10, R7 ;  /* 0x00000007000a7213 */ /* 0x000fca0000000000 */
[----:B------:R-:W-:-:S04]  /*0420*/  IMAD.MOV R10, RZ, RZ, -R10 ;  /* 0x000000ffff0a7224 */ /* 0x000fc800078e0a0a */
[----:B------:R-:W-:Y:S02]  /*0430*/  @!P1 IMAD.IADD R13, R13, 0x1, -R6 ;  /* 0x000000010d0d9824 */ /* 0x000fe400078e0a06 */
[----:B------:R-:W-:Y:S01]  /*0440*/  @!P1 VIADD R12, R12, 0x1 ;  /* 0x000000010c0c9836 */ /* 0x000fe20000000000 */
[----:B------:R-:W-:Y:S02]  /*0450*/  ISETP.NE.AND P1, PT, R0, RZ, PT ;  /* 0x000000ff0000720c */ /* 0x000fe40003f25270 */
[----:B------:R-:W-:Y:S02]  /*0460*/  ISETP.GE.U32.AND P0, PT, R13, R6, PT ;  /* 0x000000060d00720c */ /* 0x000fe40003f06070 */
[----:B------:R-:W-:Y:S01]  /*0470*/  LOP3.LUT R6, R11, R0, RZ, 0x3c, !PT ;  /* 0x000000000b067212 */ /* 0x000fe200078e3cff */
[----:B------:R-:W1:Y:S03]  /*0480*/  F2I.FTZ.U32.TRUNC.NTZ R13, R14 ;  /* 0x0000000e000d7305 */ /* 0x000e66000021f000 */
[----:B------:R-:W-:-:S07]  /*0490*/  ISETP.GE.AND P2, PT, R6, RZ, PT ;  /* 0x000000ff0600720c */ /* 0x000fce0003f46270 */
[----:B------:R-:W-:-:S04]  /*04a0*/  @P0 VIADD R12, R12, 0x1 ;  /* 0x000000010c0c0836 */ /* 0x000fc80000000000 */
[----:B------:R-:W-:Y:S02]  /*04b0*/  IMAD.MOV.U32 R16, RZ, RZ, R12 ;  /* 0x000000ffff107224 */ /* 0x000fe400078e000c */
[----:B------:R-:W-:Y:S01]  /*04c0*/  HFMA2 R12, -RZ, RZ, 0, 0 ;  /* 0x00000000ff0c7431 */ /* 0x000fe200000001ff */
[----:B-1----:R-:W-:Y:S01]  /*04d0*/  IADD3 R15, PT, PT, RZ, -R13, RZ ;  /* 0x8000000dff0f7210 */ /* 0x002fe20007ffe0ff */
[----:B------:R-:W-:Y:S01]  /*04e0*/  @!P2 IMAD.MOV R16, RZ, RZ, -R16 ;  /* 0x000000ffff10a224 */ /* 0x000fe200078e0a10 */
[----:B------:R-:W-:-:S03]  /*04f0*/  @!P1 LOP3.LUT R16, RZ, R0, RZ, 0x33, !PT ;  /* 0x00000000ff109212 */ /* 0x000fc600078e33ff */
[----:B------:R-:W-:Y:S01]  /*0500*/  IMAD R15, R15, R8, RZ ;  /* 0x000000080f0f7224 */ /* 0x000fe200078e02ff */
[----:B------:R-:W-:-:S03]  /*0510*/  IABS R6, R16 ;  /* 0x0000001000067213 */ /* 0x000fc60000000000 */
[----:B------:R-:W-:-:S04]  /*0520*/  IMAD.HI.U32 R12, R13, R15, R12 ;  /* 0x0000000f0d0c7227 */ /* 0x000fc800078e000c */
[----:B------:R-:W-:Y:S02]  /*0530*/  IMAD.MOV.U32 R13, RZ, RZ, R6 ;  /* 0x000000ffff0d7224 */ /* 0x000fe400078e0006 */
[----:B------:R-:W-:Y:S01]  /*0540*/  IMAD.MOV.U32 R6, RZ, RZ, R10 ;  /* 0x000000ffff067224 */ /* 0x000fe200078e000a */
[----:B------:R-:W-:Y:S01]  /*0550*/  IADD3 R10, PT, PT, -R16, RZ, RZ ;  /* 0x000000ff100a7210 */ /* 0x000fe20007ffe1ff */
[----:B------:R-:W-:-:S04]  /*0560*/  IMAD.HI.U32 R12, R12, R13, RZ ;  /* 0x0000000d0c0c7227 */ /* 0x000fc800078e00ff */
[----:B------:R-:W-:Y:S01]  /*0570*/  IMAD R13, R12, R6, R13 ;  /* 0x000000060c0d7224 */ /* 0x000fe200078e020d */
[----:B------:R-:W-:Y:S01]  /*0580*/  LOP3.LUT R6, R16, R7, RZ, 0x3c, !PT ;  /* 0x0000000710067212 */ /* 0x000fe200078e3cff */
[----:B------:R-:W-:-:S03]  /*0590*/  IMAD R10, R0, R10, R11 ;  /* 0x0000000a000a7224 */ /* 0x000fc600078e020b */
[----:B------:R-:W-:Y:S02]  /*05a0*/  ISETP.GT.U32.AND P1, PT, R8, R13, PT ;  /* 0x0000000d0800720c */ /* 0x000fe40003f24070 */
[----:B------:R-:W-:-:S11]  /*05b0*/  ISETP.GE.AND P2, PT, R6, RZ, PT ;  /* 0x000000ff0600720c */ /* 0x000fd60003f46270 */
[-C--:B------:R-:W-:Y:S01]  /*05c0*/  @!P1 IADD3 R13, PT, PT, R13, -R8.reuse, RZ ;  /* 0x800000080d0d9210 */ /* 0x080fe20007ffe0ff */
[----:B------:R-:W-:Y:S01]  /*05d0*/  @!P1 VIADD R12, R12, 0x1 ;  /* 0x000000010c0c9836 */ /* 0x000fe20000000000 */
[----:B------:R-:W-:Y:S02]  /*05e0*/  ISETP.NE.AND P1, PT, R7, RZ, PT ;  /* 0x000000ff0700720c */ /* 0x000fe40003f25270 */
[----:B------:R-:W-:-:S13]  /*05f0*/  ISETP.GE.U32.AND P0, PT, R13, R8, PT ;  /* 0x000000080d00720c */ /* 0x000fda0003f06070 */
[----:B------:R-:W-:-:S05]  /*0600*/  @P0 VIADD R12, R12, 0x1 ;  /* 0x000000010c0c0836 */ /* 0x000fca0000000000 */
[----:B------:R-:W-:Y:S02]  /*0610*/  MOV R6, R12 ;  /* 0x0000000c00067202 */ /* 0x000fe40000000f00 */
[----:B------:R-:W1:Y:S03]  /*0620*/  LDC.64 R12, c[0x0][0x380] ;  /* 0x0000e000ff0c7b82 */ /* 0x000e660000000a00 */
[----:B------:R-:W-:Y:S01]  /*0630*/  @!P2 IMAD.MOV R6, RZ, RZ, -R6 ;  /* 0x000000ffff06a224 */ /* 0x000fe200078e0a06 */
[----:B------:R-:W-:-:S05]  /*0640*/  @!P1 LOP3.LUT R6, RZ, R7, RZ, 0x33, !PT ;  /* 0x00000007ff069212 */ /* 0x000fca00078e33ff */
[----:B------:R-:W-:-:S04]  /*0650*/  IMAD.MOV R8, RZ, RZ, -R6 ;  /* 0x000000ffff087224 */ /* 0x000fc800078e0a06 */
[----:B------:R-:W-:Y:S02]  /*0660*/  IMAD R7, R7, R8, R16 ;  /* 0x0000000807077224 */ /* 0x000fe400078e0210 */
[----:B------:R-:W-:Y:S02]  /*0670*/  IMAD.MOV R8, RZ, RZ, -R11 ;  /* 0x000000ffff087224 */ /* 0x000fe400078e0a0b */
[----:B------:R-:W-:Y:S02]  /*0680*/  IMAD.SHL.U32 R7, R7, 0x2, RZ ;  /* 0x0000000207077824 */ /* 0x000fe400078e00ff */
[----:B------:R-:W-:Y:S01]  /*0690*/  IMAD R0, R4, R8, R9 ;  /* 0x0000000804007224 */ /* 0x000fe200078e0209 */
[----:B------:R-:W-:Y:S01]  /*06a0*/  SHF.L.U32 R9, R10, 0x1, RZ ;  /* 0x000000010a097819 */ /* 0x000fe200000006ff */
[----:B------:R-:W-:Y:S02]  /*06b0*/  IMAD R7, R6, R5, R7 ;  /* 0x0000000506077224 */ /* 0x000fe400078e0207 */
[----:B------:R-:W-:-:S02]  /*06c0*/  IMAD.SHL.U32 R0, R0, 0x2, RZ ;  /* 0x0000000200007824 */ /* 0x000fc400078e00ff */
[----:B------:R-:W-:-:S04]  /*06d0*/  IMAD R7, R7, R2, R9 ;  /* 0x0000000207077224 */ /* 0x000fc800078e0209 */
[----:B------:R-:W-:-:S04]  /*06e0*/  IMAD R7, R7, R3, R0 ;  /* 0x0000000307077224 */ /* 0x000fc800078e0200 */
[----:B-1----:R-:W-:-:S04]  /*06f0*/  IMAD.WIDE R12, R7, 0x2, R12 ;  /* 0x00000002070c7825 */ /* 0x002fc800078e020c */
[----:B------:R-:W-:Y:S01]  /*0700*/  IMAD R7, R2, R3, RZ ;  /* 0x0000000302077224 */ /* 0x000fe200078e02ff */
[----:B0-----:R-:W3:Y:S01]  /*0710*/  LDG.E.CONSTANT R10, desc[UR4][R12.64] ;  /* 0x000000040c0a7981 */ /* 0x001ee2000c1e9900 */
[----:B------:R-:W-:-:S06]  /*0720*/  IMAD.WIDE R4, R3, 0x2, R12 ;  /* 0x0000000203047825 */ /* 0x000fcc00078e020c */
[----:B------:R-:W4:Y:S01]  /*0730*/  LDG.E.CONSTANT R4, desc[UR4][R4.64] ;  /* 0x0000000404047981 */ /* 0x000f22000c1e9900 */
[----:B------:R-:W-:-:S05]  /*0740*/  IMAD.WIDE R6, R7, 0x2, R12 ;  /* 0x0000000207067825 */ /* 0x000fca00078e020c */
[----:B------:R-:W5:Y:S01]  /*0750*/  LDG.E.CONSTANT R2, desc[UR4][R6.64] ;  /* 0x0000000406027981 */ /* 0x000f62000c1e9900 */
[----:B------:R-:W-:-:S06]  /*0760*/  IMAD.WIDE R8, R3, 0x2, R6 ;  /* 0x0000000203087825 */ /* 0x000fcc00078e0206 */
[----:B------:R-:W2:Y:S01]  /*0770*/  LDG.E.CONSTANT R8, desc[UR4][R8.64] ;  /* 0x0000000408087981 */ /* 0x000ea2000c1e9900 */
[----:B------:R-:W-:Y:S02]  /*0780*/  IMAD R11, R11, R3, R0 ;  /* 0x000000030b0b7224 */ /* 0x000fe400078e0200 */
[--C-:B---3--:R-:W-:Y:S02]  /*0790*/  HADD2.F32 R14, -RZ, R10.reuse.H0_H0 ;  /* 0x2000000aff0e7230 */ /* 0x108fe40000004100 */
[----:B------:R-:W-:Y:S02]  /*07a0*/  HADD2.F32 R16, -RZ, R10.H1_H1 ;  /* 0x3000000aff107230 */ /* 0x000fe40000004100 */
[--C-:B----4-:R-:W-:Y:S02]  /*07b0*/  HADD2.F32 R15, -RZ, R4.reuse.H0_H0 ;  /* 0x20000004ff0f7230 */ /* 0x110fe40000004100 */
[----:B------:R-:W-:Y:S02]  /*07c0*/  HADD2.F32 R17, -RZ, R4.H1_H1 ;  /* 0x30000004ff117230 */ /* 0x000fe40000004100 */
[----:B------:R-:W0:Y:S01]  /*07d0*/  LDC.64 R4, c[0x0][0x388] ;  /* 0x0000e200ff047b82 */ /* 0x000e220000000a00 */
[----:B------:R-:W-:-:S02]  /*07e0*/  FSETP.GT.AND P4, PT, R15, R14, PT ;  /* 0x0000000e0f00720b */ /* 0x000fc40003f84000 */
[----:B------:R-:W-:Y:S01]  /*07f0*/  FSETP.GT.AND P5, PT, R17, R16, PT ;  /* 0x000000101100720b */ /* 0x000fe20003fa4000 */
[--C-:B-----5:R-:W-:Y:S01]  /*0800*/  HADD2.F32 R10, -RZ, R2.reuse.H0_H0 ;  /* 0x20000002ff0a7230 */ /* 0x120fe20000004100 */
[----:B------:R-:W-:Y:S01]  /*0810*/  FSEL R15, R15, R14, P4 ;  /* 0x0000000e0f0f7208 */ /* 0x000fe20002000000 */
[----:B------:R-:W-:Y:S01]  /*0820*/  HADD2.F32 R6, -RZ, R2.H1_H1 ;  /* 0x30000002ff067230 */ /* 0x000fe20000004100 */
[----:B------:R-:W-:Y:S02]  /*0830*/  FSEL R17, R17, R16, P5 ;  /* 0x0000001011117208 */ /* 0x000fe40002800000 */
[----:B------:R-:W-:Y:S02]  /*0840*/  FSETP.GT.AND P3, PT, R10, R15, PT ;  /* 0x0000000f0a00720b */ /* 0x000fe40003f64000 */
[----:B------:R-:W-:Y:S01]  /*0850*/  FSETP.GT.AND P2, PT, R6, R17, PT ;  /* 0x000000110600720b */ /* 0x000fe20003f44000 */
[--C-:B--2---:R-:W-:Y:S01]  /*0860*/  HADD2.F32 R2, -RZ, R8.reuse.H0_H0 ;  /* 0x20000008ff027230 */ /* 0x104fe20000004100 */
[----:B------:R-:W-:Y:S01]  /*0870*/  FSEL R15, R10, R15, P3 ;  /* 0x0000000f0a0f7208 */ /* 0x000fe20001800000 */
[----:B------:R-:W-:Y:S01]  /*0880*/  HADD2.F32 R8, -RZ, R8.H1_H1 ;  /* 0x30000008ff087230 */ /* 0x000fe20000004100 */
[----:B------:R-:W-:-:S02]  /*0890*/  FSEL R17, R6, R17, P2 ;  /* 0x0000001106117208 */ /* 0x000fc40001000000 */
[----:B------:R-:W-:Y:S02]  /*08a0*/  FSETP.GT.AND P1, PT, R2, R15, PT ;  /* 0x0000000f0200720b */ /* 0x000fe40003f24000 */
[----:B------:R-:W-:Y:S02]  /*08b0*/  FSETP.GT.AND P0, PT, R8, R17, PT ;  /* 0x000000110800720b */ /* 0x000fe40003f04000 */
[----:B------:R-:W-:Y:S02]  /*08c0*/  FSEL R2, R2, R15, P1 ;  /* 0x0000000f02027208 */ /* 0x000fe40000800000 */
[----:B------:R-:W-:Y:S02]  /*08d0*/  FSEL R17, R8, R17, P0 ;  /* 0x0000001108117208 */ /* 0x000fe40000000000 */
[----:B------:R-:W-:Y:S02]  /*08e0*/  SEL R0, RZ, 0x1, !P4 ;  /* 0x00000001ff007807 */ /* 0x000fe40006000000 */
[----:B------:R-:W-:-:S02]  /*08f0*/  SEL R3, RZ, 0x1, !P5 ;  /* 0x00000001ff037807 */ /* 0x000fc40006800000 */
[----:B------:R-:W-:Y:S02]  /*0900*/  F2FP.F16.F32.PACK_AB R17, R17, R2 ;  /* 0x000000021111723e */ /* 0x000fe400000000ff */
[----:B------:R-:W-:Y:S02]  /*0910*/  IADD3 R2, P4, PT, R11, UR6, RZ ;  /* 0x000000060b027c10 */ /* 0x000fe4000ff9e0ff */
[----:B------:R-:W-:Y:S02]  /*0920*/  SEL R0, R0, 0x2, !P3 ;  /* 0x0000000200007807 */ /* 0x000fe40005800000 */
[----:B------:R-:W-:Y:S01]  /*0930*/  SEL R6, R3, 0x2, !P2 ;  /* 0x0000000203067807 */ /* 0x000fe20005000000 */
[C---:B0-----:R-:W-:Y:S01]  /*0940*/  IMAD.WIDE R4, R11.reuse, 0x2, R4 ;  /* 0x000000020b047825 */ /* 0x041fe200078e0204 */
[----:B------:R-:W-:Y:S02]  /*0950*/  LEA.HI.X.SX32 R3, R11, UR7, 0x1, P4 ;  /* 0x000000070b037c11 */ /* 0x000fe4000a0f0eff */
[----:B------:R-:W-:-:S02]  /*0960*/  SEL R7, R0, 0x3, !P1 ;  /* 0x0000000300077807 */ /* 0x000fc40004800000 */
[----:B------:R-:W-:Y:S01]  /*0970*/  SEL R9, R6, 0x3, !P0 ;  /* 0x0000000306097807 */ /* 0x000fe20004000000 */
[----:B------:R-:W-:Y:S04]  /*0980*/  STG.E desc[UR4][R4.64], R17 ;  /* 0x0000001104007986 */ /* 0x000fe8000c101904 */
[----:B------:R-:W-:Y:S04]  /*0990*/  STG.E.U8 desc[UR4][R2.64], R7 ;  /* 0x0000000702007986 */ /* 0x000fe8000c101104 */
[----:B------:R-:W-:Y:S01]  /*09a0*/  STG.E.U8 desc[UR4][R2.64+0x1], R9 ;  /* 0x0000010902007986 */ /* 0x000fe2000c101104 */
[----:B------:R-:W-:Y:S05]  /*09b0*/  EXIT ;  /* 0x000000000000794d */ /* 0x000fea0003800000 */
.L_x_51:
        /* <DEDUP_REMOVED lines=12> */
.L_x_65:


//--------------------- .text._Z24maxpool2d_forward_kernelPK6__halfPS_Paiiii --------------------------
	.section	.text._Z24maxpool2d_forward_kernelPK6__halfPS_Paiiii,"ax",@progbits
	.align	128
        .global         _Z24maxpool2d_forward_kernelPK6__halfPS_Paiiii
        .type           _Z24maxpool2d_forward_kernelPK6__halfPS_Paiiii,@function
        .size           _Z24maxpool2d_forward_kernelPK6__halfPS_Paiiii,(.L_x_66 - _Z24maxpool2d_forward_kernelPK6__halfPS_Paiiii)
        .other          _Z24maxpool2d_forward_kernelPK6__halfPS_Paiiii,@"STO_CUDA_ENTRY STV_DEFAULT"
_Z24maxpool2d_forward_kernelPK6__halfPS_Paiiii:
.text._Z24maxpool2d_forward_kernelPK6__halfPS_Paiiii:
        /* <DEDUP_REMOVED lines=21> */
[----:B------:R-:W2:Y:S06]  /*0150*/  LDCU.64 UR6, c[0x0][0x390] ;  /* 0x00007200ff0677ac */ /* 0x000eac0008000a00 */
[----:B-1----:R-:W1:Y:S02]  /*0160*/  MUFU.RCP R10, R10 ;  /* 0x0000000a000a7308 */ /* 0x002e640000001000 */
[----:B-1----:R-:W-:Y:S01]  /*0170*/  VIADD R8, R10, 0xffffffe ;  /* 0x0ffffffe0a087836 */ /* 0x002fe20000000000 */
[----:B------:R-:W-:-:S05]  /*0180*/  IABS R10, R0 ;  /* 0x00000000000a7213 */ /* 0x000fca0000000000 */
[----:B------:R1:W3:Y:S02]  /*0190*/  F2I.FTZ.U32.TRUNC.NTZ R9, R8 ;  /* 0x0000000800097305 */ /* 0x0002e4000021f000 */
[----:B-1----:R-:W-:Y:S02]  /*01a0*/  IMAD.MOV.U32 R8, RZ, RZ, RZ ;  /* 0x000000ffff087224 */ /* 0x002fe400078e00ff */
[----:B---3--:R-:W-:-:S04]  /*01b0*/  IMAD.MOV R4, RZ, RZ, -R9 ;  /* 0x000000ffff047224 */ /* 0x008fc800078e0a09 */
[----:B------:R-:W-:Y:S01]  /*01c0*/  IMAD R13, R4, R11, RZ ;  /* 0x0000000b040d7224 */ /* 0x000fe200078e02ff */
[----:B------:R-:W-:-:S03]  /*01d0*/  MOV R4, R12 ;  /* 0x0000000c00047202 */ /* 0x000fc60000000f00 */
[----:B------:R-:W-:Y:S01]  /*01e0*/  IMAD.HI.U32 R9, R9, R13, R8 ;  /* 0x0000000d09097227 */ /* 0x000fe200078e0008 */
[----:B------:R-:W1:Y:S05]  /*01f0*/  I2F.RP R12, R4 ;  /* 0x00000004000c7306 */ /* 0x000e6a0000209400 */
[----:B------:R-:W-:-:S04]  /*0200*/  IMAD.HI.U32 R9, R9, R10, RZ ;  /* 0x0000000a09097227 */ /* 0x000fc800078e00ff */
[----:B------:R-:W-:-:S04]  /*0210*/  IMAD.MOV R8, RZ, RZ, -R9 ;  /* 0x000000ffff087224 */ /* 0x000fc800078e0a09 */
[C---:B------:R-:W-:Y:S01]  /*0220*/  IMAD R8, R11.reuse, R8, R10 ;  /* 0x000000080b087224 */ /* 0x040fe200078e020a */
[----:B-1----:R-:W1:Y:S04]  /*0230*/  MUFU.RCP R12, R12 ;  /* 0x0000000c000c7308 */ /* 0x002e680000001000 */
[----:B------:R-:W-:-:S13]  /*0240*/  ISETP.GT.U32.AND P2, PT, R11, R8, PT ;  /* 0x000000080b00720c */ /* 0x000fda0003f44070 */
[-C--:B------:R-:W-:Y:S01]  /*0250*/  @!P2 IADD3 R8, PT, PT, R8, -R11.reuse, RZ ;  /* 0x8000000b0808a210 */ /* 0x080fe20007ffe0ff */
[----:B-1----:R-:W-:Y:S02]  /*0260*/  VIADD R10, R12, 0xffffffe ;  /* 0x0ffffffe0c0a7836 */ /* 0x002fe40000000000 */
[----:B------:R-:W-:Y:S01]  /*0270*/  @!P2 VIADD R9, R9, 0x1 ;  /* 0x000000010909a836 */ /* 0x000fe20000000000 */
[----:B------:R-:W-:Y:S02]  /*0280*/  ISETP.GE.U32.AND P0, PT, R8, R11, PT ;  /* 0x0000000b0800720c */ /* 0x000fe40003f06070 */
[----:B------:R-:W-:Y:S01]  /*0290*/  LOP3.LUT R8, R0, R3, RZ, 0x3c, !PT ;  /* 0x0000000300087212 */ /* 0x000fe200078e3cff */
[----:B------:R1:W3:Y:S01]  /*02a0*/  F2I.FTZ.U32.TRUNC.NTZ R11, R10 ;  /* 0x0000000a000b7305 */ /* 0x0002e2000021f000 */
[----:B------:R-:W-:Y:S02]  /*02b0*/  ISETP.NE.AND P2, PT, R3, RZ, PT ;  /* 0x000000ff0300720c */ /* 0x000fe40003f45270 */
[----:B------:R-:W-:-:S02]  /*02c0*/  ISETP.GE.AND P1, PT, R8, RZ, PT ;  /* 0x000000ff0800720c */ /* 0x000fc40003f26270 */
[----:B------:R-:W-:Y:S01]  /*02d0*/  IABS R8, R7 ;  /* 0x0000000700087213 */ /* 0x000fe20000000000 */
[----:B-1----:R-:W-:-:S04]  /*02e0*/  HFMA2 R10, -RZ, RZ, 0, 0 ;  /* 0x00000000ff0a7431 */ /* 0x002fc800000001ff */
        /* <DEDUP_REMOVED lines=10> */
[----:B------:R-:W-:Y:S02]  /*0390*/  IMAD.MOV R13, RZ, RZ, -R15 ;  /* 0x000000ffff0d7224 */ /* 0x000fe400078e0a0f */
[----:B------:R-:W-:-:S04]  /*03a0*/  IMAD.HI.U32 R10, R10, R11, RZ ;  /* 0x0000000b0a0a7227 */ /* 0x000fc800078e00ff */
[----:B------:R-:W-:-:S05]  /*03b0*/  IMAD R11, R10, R13, R11 ;  /* 0x0000000d0a0b7224 */ /* 0x000fca00078e020b */
[----:B------:R-:W-:Y:S01]  /*03c0*/  ISETP.GT.U32.AND P2, PT, R4, R11, PT ;  /* 0x0000000b0400720c */ /* 0x000fe20003f44070 */
[----:B-1----:R-:W-:-:S12]  /*03d0*/  VIADD R13, R12, 0xffffffe ;  /* 0x0ffffffe0c0d7836 */ /* 0x002fd80000000000 */
[-C--:B------:R-:W-:Y:S01]  /*03e0*/  @!P2 IADD3 R11, PT, PT, R11, -R4.reuse, RZ ;  /* 0x800000040b0ba210 */ /* 0x080fe20007ffe0ff */
[----:B------:R-:W-:Y:S01]  /*03f0*/  @!P2 VIADD R10, R10, 0x1 ;  /* 0x000000010a0aa836 */ /* 0x000fe20000000000 */
[----:B------:R-:W-:Y:S02]  /*0400*/  ISETP.NE.AND P2, PT, R6, RZ, PT ;  /* 0x000000ff0600720c */ /* 0x000fe40003f45270 */
[----:B------:R-:W-:Y:S02]  /*0410*/  ISETP.GE.U32.AND P0, PT, R11, R4, PT ;  /* 0x000000040b00720c */ /* 0x000fe40003f06070 */
[----:B------:R-:W-:Y:S01]  /*0420*/  LOP3.LUT R4, R9, R6, RZ, 0x3c, !PT ;  /* 0x0000000609047212 */ /* 0x000fe200078e3cff */
[----:B------:R-:W1:Y:S03]  /*0430*/  F2I.FTZ.U32.TRUNC.NTZ R11, R13 ;  /* 0x0000000d000b7305 */ /* 0x000e66000021f000 */
[----:B------:R-:W-:-:S07]  /*0440*/  ISETP.GE.AND P1, PT, R4, RZ, PT ;  /* 0x000000ff0400720c */ /* 0x000fce0003f26270 */
[----:B------:R-:W-:-:S05]  /*0450*/  @P0 IADD3 R10, PT, PT, R10, 0x1, RZ ;  /* 0x000000010a0a0810 */ /* 0x000fca0007ffe0ff */
[----:B------:R-:W-:Y:S01]  /*0460*/  IMAD.MOV.U32 R14, RZ, RZ, R10 ;  /* 0x000000ffff0e7224 */ /* 0x000fe200078e000a */
[----:B------:R-:W-:Y:S01]  /*0470*/  IABS R10, R7 ;  /* 0x00000007000a7213 */ /* 0x000fe20000000000 */
[----:B-1----:R-:W-:-:S03]  /*0480*/  IMAD.MOV R15, RZ, RZ, -R11 ;  /* 0x000000ffff0f7224 */ /* 0x002fc600078e0a0b */
[----:B------:R-:W-:Y:S01]  /*0490*/  @!P1 IADD3 R14, PT, PT, -R14, RZ, RZ ;  /* 0x000000ff0e0e9210 */ /* 0x000fe20007ffe1ff */
[----:B------:R-:W-:Y:S01]  /*04a0*/  IMAD.MOV R12, RZ, RZ, -R10 ;  /* 0x000000ffff0c7224 */ /* 0x000fe200078e0a0a */
[----:B------:R-:W-:Y:S01]  /*04b0*/  @!P2 LOP3.LUT R14, RZ, R6, RZ, 0x33, !PT ;  /* 0x00000006ff0ea212 */ /* 0x000fe200078e33ff */
[----:B------:R-:W-:Y:S02]  /*04c0*/  IMAD R13, R15, R8, RZ ;  /* 0x000000080f0d7224 */ /* 0x000fe400078e02ff */
[----:B------:R-:W-:Y:S01]  /*04d0*/  IMAD.MOV.U32 R10, RZ, RZ, RZ ;  /* 0x000000ffff0a7224 */ /* 0x000fe200078e00ff */
[----:B------:R-:W-:-:S03]  /*04e0*/  IABS R4, R14 ;  /* 0x0000000e00047213 */ /* 0x000fc60000000000 */
[----:B------:R-:W-:Y:S01]  /*04f0*/  IMAD.HI.U32 R10, R11, R13, R10 ;  /* 0x0000000d0b0a7227 */ /* 0x000fe200078e000a */
[----:B------:R-:W-:-:S03]  /*0500*/  MOV R11, R4 ;  /* 0x00000004000b7202 */ /* 0x000fc60000000f00 */
[----:B------:R-:W-:Y:S02]  /*0510*/  IMAD.MOV.U32 R4, RZ, RZ, R12 ;  /* 0x000000ffff047224 */ /* 0x000fe400078e000c */
        /* <DEDUP_REMOVED lines=8> */
[----:B------:R-:W-:Y:S01]  /*05a0*/  ISETP.GE.U32.AND P0, PT, R11, R8, PT ;  /* 0x000000080b00720c */ /* 0x000fe20003f06070 */
[----:B------:R-:W-:-:S04]  /*05b0*/  IMAD.MOV R8, RZ, RZ, -R14 ;  /* 0x000000ffff087224 */ /* 0x000fc800078e0a0e */
[----:B------:R-:W-:Y:S01]  /*05c0*/  IMAD R8, R6, R8, R9 ;  /* 0x0000000806087224 */ /* 0x000fe200078e0209 */
[----:B------:R-:W-:-:S03]  /*05d0*/  IADD3 R9, PT, PT, -R9, RZ, RZ ;  /* 0x000000ff09097210 */ /* 0x000fc60007ffe1ff */
[----:B------:R-:W-:-:S04]  /*05e0*/  IMAD.SHL.U32 R13, R8, 0x2, RZ ;  /* 0x00000002080d7824 */ /* 0x000fc800078e00ff */
[----:B------:R-:W-:-:S05]  /*05f0*/  @P0 VIADD R10, R10, 0x1 ;  /* 0x000000010a0a0836 */ /* 0x000fca0000000000 */
[----:B------:R-:W-:Y:S02]  /*0600*/  MOV R4, R10 ;  /* 0x0000000a00047202 */ /* 0x000fe40000000f00 */
[----:B------:R-:W1:Y:S03]  /*0610*/  LDC.64 R10, c[0x0][0x380] ;  /* 0x0000e000ff0a7b82 */ /* 0x000e660000000a00 */
[----:B------:R-:W-:Y:S01]  /*0620*/  @!P1 IMAD.MOV R4, RZ, RZ, -R4 ;  /* 0x000000ffff049224 */ /* 0x000fe200078e0a04 */
[----:B------:R-:W-:-:S04]  /*0630*/  @!P2 LOP3.LUT R4, RZ, R7, RZ, 0x33, !PT ;  /* 0x00000007ff04a212 */ /* 0x000fc800078e33ff */
[----:B------:R-:W-:-:S05]  /*0640*/  IADD3 R12, PT, PT, -R4, RZ, RZ ;  /* 0x000000ff040c7210 */ /* 0x000fca0007ffe1ff */
[----:B------:R-:W-:-:S05]  /*0650*/  IMAD R7, R7, R12, R14 ;  /* 0x0000000c07077224 */ /* 0x000fca00078e020e */
[----:B------:R-:W-:-:S05]  /*0660*/  SHF.L.U32 R7, R7, 0x1, RZ ;  /* 0x0000000107077819 */ /* 0x000fca00000006ff */
[----:B------:R-:W-:Y:S02]  /*0670*/  IMAD R7, R4, R5, R7 ;  /* 0x0000000504077224 */ /* 0x000fe400078e0207 */
[----:B------:R-:W-:Y:S02]  /*0680*/  IMAD R5, R3, R9, R0 ;  /* 0x0000000903057224 */ /* 0x000fe400078e0200 */
[----:B------:R-:W-:Y:S02]  /*0690*/  IMAD R4, R7, R2, R13 ;  /* 0x0000000207047224 */ /* 0x000fe400078e020d */
[-C--:B------:R-:W-:Y:S02]  /*06a0*/  IMAD R7, R2, R3.reuse, RZ ;  /* 0x0000000302077224 */ /* 0x080fe400078e02ff */
[----:B------:R-:W-:-:S04]  /*06b0*/  IMAD R5, R4, R3, R5 ;  /* 0x0000000304057224 */ /* 0x000fc800078e0205 */
[----:B-1----:R-:W-:-:S05]  /*06c0*/  IMAD.WIDE R10, R5, 0x2, R10 ;  /* 0x00000002050a7825 */ /* 0x002fca00078e020a */
[----:B0-----:R-:W3:Y:S01]  /*06d0*/  LDG.E.U16.CONSTANT R2, desc[UR4][R10.64] ;  /* 0x000000040a027981 */ /* 0x001ee2000c1e9500 */
[----:B------:R-:W-:-:S06]  /*06e0*/  IMAD.WIDE R4, R3, 0x2, R10 ;  /* 0x0000000203047825 */ /* 0x000fcc00078e020a */
[----:B------:R-:W4:Y:S01]  /*06f0*/  LDG.E.U16.CONSTANT R4, desc[UR4][R4.64] ;  /* 0x0000000404047981 */ /* 0x000f22000c1e9500 */
[----:B------:R-:W-:-:S05]  /*0700*/  IMAD.WIDE R6, R7, 0x2, R10 ;  /* 0x0000000207067825 */ /* 0x000fca00078e020a */
[----:B------:R-:W5:Y:S01]  /*0710*/  LDG.E.U16.CONSTANT R12, desc[UR4][R6.64] ;  /* 0x00000004060c7981 */ /* 0x000f62000c1e9500 */
[----:B------:R-:W-:-:S06]  /*0720*/  IMAD.WIDE R8, R3, 0x2, R6 ;  /* 0x0000000203087825 */ /* 0x000fcc00078e0206 */
[----:B------:R-:W2:Y:S01]  /*0730*/  LDG.E.U16.CONSTANT R8, desc[UR4][R8.64] ;  /* 0x0000000408087981 */ /* 0x000ea2000c1e9500 */
[----:B---3--:R-:W-:Y:S02]  /*0740*/  HADD2.F32 R13, -RZ, R2.H0_H0 ;  /* 0x20000002ff0d7230 */ /* 0x008fe40000004100 */
[----:B------:R-:W0:Y:S01]  /*0750*/  LDC.64 R2, c[0x0][0x388] ;  /* 0x0000e200ff027b82 */ /* 0x000e220000000a00 */
[----:B----4-:R-:W-:-:S05]  /*0760*/  HADD2.F32 R14, -RZ, R4.H0_H0 ;  /* 0x20000004ff0e7230 */ /* 0x010fca0000004100 */
[----:B------:R-:W-:Y:S01]  /*0770*/  FSETP.GT.AND P2, PT, R14, R13, PT ;  /* 0x0000000d0e00720b */ /* 0x000fe20003f44000 */
[----:B-----5:R-:W-:-:S03]  /*0780*/  HADD2.F32 R12, -RZ, R12.H0_H0 ;  /* 0x2000000cff0c7230 */ /* 0x020fc60000004100 */
[----:B------:R-:W-:-:S04]  /*0790*/  FSEL R13, R14, R13, P2 ;  /* 0x0000000d0e0d7208 */ /* 0x000fc80001000000 */
[----:B------:R-:W-:Y:S01]  /*07a0*/  FSETP.GT.AND P1, PT, R12, R13, PT ;  /* 0x0000000d0c00720b */ /* 0x000fe20003f24000 */
[----:B--2---:R-:W-:-:S03]  /*07b0*/  HADD2.F32 R4, -RZ, R8.H0_H0 ;  /* 0x20000008ff047230 */ /* 0x004fc60000004100 */
[----:B------:R-:W-:Y:S02]  /*07c0*/  FSEL R13, R12, R13, P1 ;  /* 0x0000000d0c0d7208 */ /* 0x000fe40000800000 */
[----:B------:R-:W-:Y:S02]  /*07d0*/  SEL R5, RZ, 0x1, !P2 ;  /* 0x00000001ff057807 */ /* 0x000fe40005000000 */
[CC--:B------:R-:W-:Y:S02]  /*07e0*/  FSETP.GT.AND P0, PT, R4.reuse, R13.reuse, PT ;  /* 0x0000000d0400720b */ /* 0x0c0fe40003f04000 */
[----:B------:R-:W-:Y:S02]  /*07f0*/  SEL R6, R5, 0x2, !P1 ;  /* 0x0000000205067807 */ /* 0x000fe40004800000 */
[----:B------:R-:W-:Y:S02]  /*0800*/  FSEL R13, R4, R13, P0 ;  /* 0x0000000d040d7208 */ /* 0x000fe40000000000 */
[C---:B------:R-:W-:Y:S01]  /*0810*/  IADD3 R4, P2, PT, R0.reuse, UR6, RZ ;  /* 0x0000000600047c10 */ /* 0x040fe2000ff5e0ff */
[----:B0-----:R-:W-:Y:S01]  /*0820*/  IMAD.WIDE R2, R0, 0x2, R2 ;  /* 0x0000000200027825 */ /* 0x001fe200078e0202 */
[----:B------:R-:W-:-:S02]  /*0830*/  F2FP.F16.F32.PACK_AB R13, RZ, R13 ;  /* 0x0000000dff0d723e */ /* 0x000fc400000000ff */
[----:B------:R-:W-:Y:S02]  /*0840*/  LEA.HI.X.SX32 R5, R0, UR7, 0x1, P2 ;  /* 0x0000000700057c11 */ /* 0x000fe400090f0eff */
[----:B------:R-:W-:Y:S01]  /*0850*/  SEL R7, R6, 0x3, !P0 ;  /* 0x0000000306077807 */ /* 0x000fe20004000000 */
[----:B------:R-:W-:Y:S04]  /*0860*/  STG.E.U16 desc[UR4][R2.64], R13 ;  /* 0x0000000d02007986 */ /* 0x000fe8000c101504 */
[----:B------:R-:W-:Y:S01]  /*0870*/  STG.E.U8 desc[UR4][R4.64], R7 ;  /* 0x0000000704007986 */ /* 0x000fe2000c101104 */
[----:B------:R-:W-:Y:S05]  /*0880*/  EXIT ;  /* 0x000000000000794d */ /* 0x000fea0003800000 */
.L_x_52:
        /* <DEDUP_REMOVED lines=15> */
.L_x_66:


//--------------------- .nv.shared._Z18reduce_loss_kernelPKfPfii --------------------------
	.section	.nv.shared._Z18reduce_loss_kernelPKfPfii,"aw",@nobits
	.sectionflags	@""
	.align	4
.nv.shared._Z18reduce_loss_kernelPKfPfii:
	.zero		1056


//--------------------- .nv.shared.reserved.0     --------------------------
	.section	.nv.shared.reserved.0,"aw",@nobits
	.weak		__nv_reservedSMEM_offset_0_alias
	.size		__nv_reservedSMEM_offset_0_alias, 0, 64
	.other		__nv_reservedSMEM_offset_0_alias,@"STO_CUDA_RESERVED_SHARED STV_DEFAULT"
__nv_reservedSMEM_offset_0_alias:
	.zero		0
	.zero		64


//--------------------- .nv.shared._Z26mse_loss_grad_fused_kernelPK6__halfS1_PS_Pfi --------------------------
	.section	.nv.shared._Z26mse_loss_grad_fused_kernelPK6__halfS1_PS_Pfi,"aw",@nobits
	.sectionflags	@""
	.align	4
.nv.shared._Z26mse_loss_grad_fused_kernelPK6__halfS1_PS_Pfi:
	.zero		1056


//--------------------- .nv.shared._Z15mse_loss_kernelPK6__halfS1_Pfi --------------------------
	.section	.nv.shared._Z15mse_loss_kernelPK6__halfS1_Pfi,"aw",@nobits
	.sectionflags	@""
	.align	4
.nv.shared._Z15mse_loss_kernelPK6__halfS1_Pfi:
	.zero		1056


//--------------------- .nv.constant0._Z18reduce_loss_kernelPKfPfii --------------------------
	.section	.nv.constant0._Z18reduce_loss_kernelPKfPfii,"a",@progbits
	.sectionflags	@""
	.align	4
.nv.constant0._Z18reduce_loss_kernelPKfPfii:
	.zero		920


//--------------------- .nv.constant0._Z26mse_loss_grad_fused_kernelPK6__halfS1_PS_Pfi --------------------------
	.section	.nv.constant0._Z26mse_loss_grad_fused_kernelPK6__halfS1_PS_Pfi,"a",@progbits
	.sectionflags	@""
	.align	4
.nv.constant0._Z26mse_loss_grad_fused_kernelPK6__halfS1_PS_Pfi:
	.zero		932


//--------------------- .nv.constant0._Z15mse_grad_kernelPK6__halfS1_PS_i --------------------------
	.section	.nv.constant0._Z15mse_grad_kernelPK6__halfS1_PS_i,"a",@progbits
	.sectionflags	@""
	.align	4
.nv.constant0._Z15mse_grad_kernelPK6__halfS1_PS_i:
	.zero		924


//--------------------- .nv.constant0._Z15mse_loss_kernelPK6__halfS1_Pfi --------------------------
	.section	.nv.constant0._Z15mse_loss_kernelPK6__halfS1_Pfi,"a",@progbits
	.sectionflags	@""
	.align	4
.nv.constant0._Z15mse_loss_kernelPK6__halfS1_Pfi:
	.zero		924


//--------------------- .nv.constant0._Z26upsample2d_backward_kernelPK6__halfPS_iiii --------------------------
	.section	.nv.constant0._Z26upsample2d_backward_kernelPK6__halfPS_iiii,"a",@progbits
	.sectionflags	@""
	.align	4
.nv.constant0._Z26upsample2d_backward_kernelPK6__halfPS_iiii:
	.zero		928


//--------------------- .nv.constant0._Z30upsample2d_forward_fast_kernelPK6__halfPS_iiii --------------------------
	.section	.nv.constant0._Z30upsample2d_forward_fast_kernelPK6__halfPS_iiii,"a",@progbits
	.sectionflags	@""
	.align	4
.nv.constant0._Z30upsample2d_forward_fast_kernelPK6__halfPS_iiii:
	.zero		928


//--------------------- .nv.constant0._Z25upsample2d_forward_kernelPK6__halfPS_iiii --------------------------
	.section	.nv.constant0._Z25upsample2d_forward_kernelPK6__halfPS_iiii,"a",@progbits
	.sectionflags	@""
	.align	4
.nv.constant0._Z25upsample2d_forward_kernelPK6__halfPS_iiii:
	.zero		928


//--------------------- .nv.constant0._Z11zero_kernelP6__halfi --------------------------
	.section	.nv.constant0._Z11zero_kernelP6__halfi,"a",@progbits
	.sectionflags	@""
	.align	4
.nv.constant0._Z11zero_kernelP6__halfi:
	.zero		908


//--------------------- .nv.constant0._Z25maxpool2d_backward_kernelPK6__halfPKaPS_iiii --------------------------
	.section	.nv.constant0._Z25maxpool2d_backward_kernelPK6__halfPKaPS_iiii,"a",@progbits
	.sectionflags	@""
	.align	4
.nv.constant0._Z25maxpool2d_backward_kernelPK6__halfPKaPS_iiii:
	.zero		936


//--------------------- .nv.constant0._Z28maxpool2d_forward_vec_kernelPK6__halfPS_Paiiii --------------------------
	.section	.nv.constant0._Z28maxpool2d_forward_vec_kernelPK6__halfPS_Paiiii,"a",@progbits
	.sectionflags	@""
	.align	4
.nv.constant0._Z28maxpool2d_forward_vec_kernelPK6__halfPS_Paiiii:
	.zero		936


//--------------------- .nv.constant0._Z24maxpool2d_forward_kernelPK6__halfPS_Paiiii --------------------------
	.section	.nv.constant0._Z24maxpool2d_forward_kernelPK6__halfPS_Paiiii,"a",@progbits
	.sectionflags	@""
	.align	4
.nv.constant0._Z24maxpool2d_forward_kernelPK6__halfPS_Paiiii:
	.zero		936


//--------------------- SYMBOLS --------------------------

	.type		.nv.reservedSmem.offset0,@object
	.size		.nv.reservedSmem.offset0,0x4
	.type		.nv.reservedSmem.cap,@object
	.size		.nv.reservedSmem.cap,0x4
